	.target	sm_90a

	.elftype	@"ET_EXEC"


//--------------------- .note.nv.tkinfo           --------------------------
	.section	.note.nv.tkinfo,"",@"SHT_NOTE"
	.sectionflags	@"SHF_NOTE_NV_TKINFO"
	.tkinfo
        /*0018*/ 	.word	0x00000002
        /*0030*/ 	.string	""
        /*0030*/ 	.string	"ptxas"
        /*0030*/ 	.string	"Cuda compilation tools, release 13.0, V13.0.88"
        /*0030*/ 	.string	"Build cuda_13.0.r13.0/compiler.36424714_0"
        /*0030*/ 	.string	"-arch sm_90a -m 64 "



//--------------------- .note.nv.cuinfo           --------------------------
	.section	.note.nv.cuinfo,"",@"SHT_NOTE"
	.sectionflags	@"SHF_NOTE_NV_CUINFO"
        /*0018*/ 	.short	0x0002
        /*001a*/ 	.short	0x005a
        /*001c*/ 	.short	0x0082
	.zero		2


//--------------------- .nv.info                  --------------------------
	.section	.nv.info,"",@"SHT_CUDA_INFO"
	.align	4


	//----- nvinfo : EIATTR_REGCOUNT
	.align		4
        /*0000*/ 	.byte	0x04, 0x2f
        /*0002*/ 	.short	(.L_12 - .L_11)
	.align		4
.L_11:
        /*0004*/ 	.word	index@(_ZN7cutlass13device_kernelINS_4conv6kernel13ConvUniversalINS1_16ConvProblemShapeILNS1_8OperatorE1ELi3EEENS1_10collective14CollectiveConvINS1_46MainloopSm90TmaGmmaWarpSpecializedImplicitGemmILS5_1ELi11ELi3EN4cute5tupleIJNSA_1CILi1EEESD_SD_EEENS1_36KernelImplicitTmaWarpSpecializedSm90ELi1EEENSB_IJNSC_ILi256EEENSC_ILi64EEENSB_IJNSC_ILi32EEEEEEEEENS_10bfloat16_tESM_NSA_8TiledMMAINSA_8MMA_AtomIJNSA_4SM904GMMA27MMA_64x64x16_F32BF16BF16_SSILNSQ_5MajorE0ELSS_1ELNSQ_7ScaleInE1ELST_1EEEEEENSA_6LayoutISE_NSB_IJNSC_ILi0EEESX_SX_EEEEENSB_IJNSA_10UnderscoreES10_S10_EEEEENS7_6detail26Sm90ImplicitGemmTileTraitsINSA_20SM90_TMA_LOAD_IM2COLENSA_14ComposedLayoutINSA_7SwizzleILi2ELi4ELi3EEENSA_18smem_ptr_flag_bitsILi16EEENSW_INSB_IJNSB_IJNSC_ILi8EEESJ_EEENSB_IJSJ_SD_EEENSB_IJSD_NSC_ILi11EEEEEEEEENSB_IJNSB_IJSJ_SH_EEENSB_IJSD_SX_EEENSB_IJSX_NSC_ILi8192EEEEEEEEEEEEEvEENS14_INSA_13SM90_TMA_LOADENS16_INS17_ILi3ELi4ELi3EEES1A_NSW_INSB_IJNSB_IJSI_SD_EEENSB_IJS1B_NSC_ILi4EEEEEES1F_EEENSB_IJS1I_NSB_IJSI_NSC_ILi512EEEEEENSB_IJSX_NSC_ILi2048EEEEEEEEEEEEEvEEEENS_8epilogue10collective6detail29Sm90TmaWarpSpecializedAdapterINS25_15DefaultEpilogueISM_NSB_IJNSB_IJllllEEESD_SX_EEES2A_NS24_6thread17LinearCombinationISM_Li1EffLNS2B_9ScaleType4KindE0ELNS_15FloatRoundStyleE2ESM_EENS_4gemm15EpilogueDefaultEEEEEvvEEEEvNT_6ParamsE)
        /*0008*/ 	.word	0x0000009a


	//----- nvinfo : EIATTR_FRAME_SIZE
	.align		4
.L_12:
        /*000c*/ 	.byte	0x04, 0x11
        /*000e*/ 	.short	(.L_14 - .L_13)
	.align		4
.L_13:
        /*0010*/ 	.word	index@(_ZN7cutlass13device_kernelINS_4conv6kernel13ConvUniversalINS1_16ConvProblemShapeILNS1_8OperatorE1ELi3EEENS1_10collective14CollectiveConvINS1_46MainloopSm90TmaGmmaWarpSpecializedImplicitGemmILS5_1ELi11ELi3EN4cute5tupleIJNSA_1CILi1EEESD_SD_EEENS1_36KernelImplicitTmaWarpSpecializedSm90ELi1EEENSB_IJNSC_ILi256EEENSC_ILi64EEENSB_IJNSC_ILi32EEEEEEEEENS_10bfloat16_tESM_NSA_8TiledMMAINSA_8MMA_AtomIJNSA_4SM904GMMA27MMA_64x64x16_F32BF16BF16_SSILNSQ_5MajorE0ELSS_1ELNSQ_7ScaleInE1ELST_1EEEEEENSA_6LayoutISE_NSB_IJNSC_ILi0EEESX_SX_EEEEENSB_IJNSA_10UnderscoreES10_S10_EEEEENS7_6detail26Sm90ImplicitGemmTileTraitsINSA_20SM90_TMA_LOAD_IM2COLENSA_14ComposedLayoutINSA_7SwizzleILi2ELi4ELi3EEENSA_18smem_ptr_flag_bitsILi16EEENSW_INSB_IJNSB_IJNSC_ILi8EEESJ_EEENSB_IJSJ_SD_EEENSB_IJSD_NSC_ILi11EEEEEEEEENSB_IJNSB_IJSJ_SH_EEENSB_IJSD_SX_EEENSB_IJSX_NSC_ILi8192EEEEEEEEEEEEEvEENS14_INSA_13SM90_TMA_LOADENS16_INS17_ILi3ELi4ELi3EEES1A_NSW_INSB_IJNSB_IJSI_SD_EEENSB_IJS1B_NSC_ILi4EEEEEES1F_EEENSB_IJS1I_NSB_IJSI_NSC_ILi512EEEEEENSB_IJSX_NSC_ILi2048EEEEEEEEEEEEEvEEEENS_8epilogue10collective6detail29Sm90TmaWarpSpecializedAdapterINS25_15DefaultEpilogueISM_NSB_IJNSB_IJllllEEESD_SX_EEES2A_NS24_6thread17LinearCombinationISM_Li1EffLNS2B_9ScaleType4KindE0ELNS_15FloatRoundStyleE2ESM_EENS_4gemm15EpilogueDefaultEEEEEvvEEEEvNT_6ParamsE)
        /*0014*/ 	.word	0x00000000


	//----- nvinfo : EIATTR_MIN_STACK_SIZE
	.align		4
.L_14:
        /*0018*/ 	.byte	0x04, 0x12
        /*001a*/ 	.short	(.L_16 - .L_15)
	.align		4
.L_15:
        /*001c*/ 	.word	index@(_ZN7cutlass13device_kernelINS_4conv6kernel13ConvUniversalINS1_16ConvProblemShapeILNS1_8OperatorE1ELi3EEENS1_10collective14CollectiveConvINS1_46MainloopSm90TmaGmmaWarpSpecializedImplicitGemmILS5_1ELi11ELi3EN4cute5tupleIJNSA_1CILi1EEESD_SD_EEENS1_36KernelImplicitTmaWarpSpecializedSm90ELi1EEENSB_IJNSC_ILi256EEENSC_ILi64EEENSB_IJNSC_ILi32EEEEEEEEENS_10bfloat16_tESM_NSA_8TiledMMAINSA_8MMA_AtomIJNSA_4SM904GMMA27MMA_64x64x16_F32BF16BF16_SSILNSQ_5MajorE0ELSS_1ELNSQ_7ScaleInE1ELST_1EEEEEENSA_6LayoutISE_NSB_IJNSC_ILi0EEESX_SX_EEEEENSB_IJNSA_10UnderscoreES10_S10_EEEEENS7_6detail26Sm90ImplicitGemmTileTraitsINSA_20SM90_TMA_LOAD_IM2COLENSA_14ComposedLayoutINSA_7SwizzleILi2ELi4ELi3EEENSA_18smem_ptr_flag_bitsILi16EEENSW_INSB_IJNSB_IJNSC_ILi8EEESJ_EEENSB_IJSJ_SD_EEENSB_IJSD_NSC_ILi11EEEEEEEEENSB_IJNSB_IJSJ_SH_EEENSB_IJSD_SX_EEENSB_IJSX_NSC_ILi8192EEEEEEEEEEEEEvEENS14_INSA_13SM90_TMA_LOADENS16_INS17_ILi3ELi4ELi3EEES1A_NSW_INSB_IJNSB_IJSI_SD_EEENSB_IJS1B_NSC_ILi4EEEEEES1F_EEENSB_IJS1I_NSB_IJSI_NSC_ILi512EEEEEENSB_IJSX_NSC_ILi2048EEEEEEEEEEEEEvEEEENS_8epilogue10collective6detail29Sm90TmaWarpSpecializedAdapterINS25_15DefaultEpilogueISM_NSB_IJNSB_IJllllEEESD_SX_EEES2A_NS24_6thread17LinearCombinationISM_Li1EffLNS2B_9ScaleType4KindE0ELNS_15FloatRoundStyleE2ESM_EENS_4gemm15EpilogueDefaultEEEEEvvEEEEvNT_6ParamsE)
        /*0020*/ 	.word	0x00000000
.L_16:


//--------------------- .nv.compat                --------------------------
	.section	.nv.compat,"",@"SHT_CUDA_COMPAT_INFO"
	.align	4
        /*0000*/ 	.byte	0x02, 0x09, 0x01, 0x00, 0x02, 0x02, 0x04, 0x00, 0x02, 0x05, 0x05, 0x00, 0x03, 0x07, 0x01, 0x01
        /*0010*/ 	.byte	0x02, 0x03, 0x01, 0x00, 0x02, 0x06, 0x01, 0x00, 0x04, 0x0b, 0x08, 0x00, 0x00, 0x00, 0x00, 0x00
        /*0020*/ 	.byte	0x00, 0x00, 0x00, 0x00


//--------------------- .nv.info._ZN7cutlass13device_kernelINS_4conv6kernel13ConvUniversalINS1_16ConvProblemShapeILNS1_8OperatorE1ELi3EEENS1_10collective14CollectiveConvINS1_46MainloopSm90TmaGmmaWarpSpecializedImplicitGemmILS5_1ELi11ELi3EN4cute5tupleIJNSA_1CILi1EEESD_SD_EEENS1_36KernelImplicitTmaWarpSpecializedSm90ELi1EEENSB_IJNSC_ILi256EEENSC_ILi64EEENSB_IJNSC_ILi32EEEEEEEEENS_10bfloat16_tESM_NSA_8TiledMMAINSA_8MMA_AtomIJNSA_4SM904GMMA27MMA_64x64x16_F32BF16BF16_SSILNSQ_5MajorE0ELSS_1ELNSQ_7ScaleInE1ELST_1EEEEEENSA_6LayoutISE_NSB_IJNSC_ILi0EEESX_SX_EEEEENSB_IJNSA_10UnderscoreES10_S10_EEEEENS7_6detail26Sm90ImplicitGemmTileTraitsINSA_20SM90_TMA_LOAD_IM2COLENSA_14ComposedLayoutINSA_7SwizzleILi2ELi4ELi3EEENSA_18smem_ptr_flag_bitsILi16EEENSW_INSB_IJNSB_IJNSC_ILi8EEESJ_EEENSB_IJSJ_SD_EEENSB_IJSD_NSC_ILi11EEEEEEEEENSB_IJNSB_IJSJ_SH_EEENSB_IJSD_SX_EEENSB_IJSX_NSC_ILi8192EEEEEEEEEEEEEvEENS14_INSA_13SM90_TMA_LOADENS16_INS17_ILi3ELi4ELi3EEES1A_NSW_INSB_IJNSB_IJSI_SD_EEENSB_IJS1B_NSC_ILi4EEEEEES1F_EEENSB_IJS1I_NSB_IJSI_NSC_ILi512EEEEEENSB_IJSX_NSC_ILi2048EEEEEEEEEEEEEvEEEENS_8epilogue10collective6detail29Sm90TmaWarpSpecializedAdapterINS25_15DefaultEpilogueISM_NSB_IJNSB_IJllllEEESD_SX_EEES2A_NS24_6thread17LinearCombinationISM_Li1EffLNS2B_9ScaleType4KindE0ELNS_15FloatRoundStyleE2ESM_EENS_4gemm15EpilogueDefaultEEEEEvvEEEEvNT_6ParamsE --------------------------
	.section	.nv.info._ZN7cutlass13device_kernelINS_4conv6kernel13ConvUniversalINS1_16ConvProblemShapeILNS1_8OperatorE1ELi3EEENS1_10collective14CollectiveConvINS1_46MainloopSm90TmaGmmaWarpSpecializedImplicitGemmILS5_1ELi11ELi3EN4cute5tupleIJNSA_1CILi1EEESD_SD_EEENS1_36KernelImplicitTmaWarpSpecializedSm90ELi1EEENSB_IJNSC_ILi256EEENSC_ILi64EEENSB_IJNSC_ILi32EEEEEEEEENS_10bfloat16_tESM_NSA_8TiledMMAINSA_8MMA_AtomIJNSA_4SM904GMMA27MMA_64x64x16_F32BF16BF16_SSILNSQ_5MajorE0ELSS_1ELNSQ_7ScaleInE1ELST_1EEEEEENSA_6LayoutISE_NSB_IJNSC_ILi0EEESX_SX_EEEEENSB_IJNSA_10UnderscoreES10_S10_EEEEENS7_6detail26Sm90ImplicitGemmTileTraitsINSA_20SM90_TMA_LOAD_IM2COLENSA_14ComposedLayoutINSA_7SwizzleILi2ELi4ELi3EEENSA_18smem_ptr_flag_bitsILi16EEENSW_INSB_IJNSB_IJNSC_ILi8EEESJ_EEENSB_IJSJ_SD_EEENSB_IJSD_NSC_ILi11EEEEEEEEENSB_IJNSB_IJSJ_SH_EEENSB_IJSD_SX_EEENSB_IJSX_NSC_ILi8192EEEEEEEEEEEEEvEENS14_INSA_13SM90_TMA_LOADENS16_INS17_ILi3ELi4ELi3EEES1A_NSW_INSB_IJNSB_IJSI_SD_EEENSB_IJS1B_NSC_ILi4EEEEEES1F_EEENSB_IJS1I_NSB_IJSI_NSC_ILi512EEEEEENSB_IJSX_NSC_ILi2048EEEEEEEEEEEEEvEEEENS_8epilogue10collective6detail29Sm90TmaWarpSpecializedAdapterINS25_15DefaultEpilogueISM_NSB_IJNSB_IJllllEEESD_SX_EEES2A_NS24_6thread17LinearCombinationISM_Li1EffLNS2B_9ScaleType4KindE0ELNS_15FloatRoundStyleE2ESM_EENS_4gemm15EpilogueDefaultEEEEEvvEEEEvNT_6ParamsE,"",@"SHT_CUDA_INFO"
	.sectionflags	@""
	.align	4


	//----- nvinfo : EIATTR_CUDA_API_VERSION
	.align		4
        /*0000*/ 	.byte	0x04, 0x37
        /*0002*/ 	.short	(.L_18 - .L_17)
.L_17:
        /*0004*/ 	.word	0x00000082


	//----- nvinfo : EIATTR_KPARAM_INFO
	.align		4
.L_18:
        /*0008*/ 	.byte	0x04, 0x17
        /*000a*/ 	.short	(.L_20 - .L_19)
.L_19:
        /*000c*/ 	.word	0x00000000
        /*0010*/ 	.short	0x0000
        /*0012*/ 	.short	0x0070
        /*0014*/ 	.byte	0x00, 0xf0, 0x01, 0x10


	//----- nvinfo : EIATTR_SPARSE_MMA_MASK
	.align		4
.L_20:
        /*0018*/ 	.byte	0x03, 0x50
        /*001a*/ 	.short	0x0000


	//----- nvinfo : EIATTR_MAXREG_COUNT
	.align		4
        /*001c*/ 	.byte	0x03, 0x1b
        /*001e*/ 	.short	0x00ff


	//----- nvinfo : EIATTR_NUM_BARRIERS
	.align		4
        /*0020*/ 	.byte	0x02, 0x4c
        /*0022*/ 	.byte	0x01
	.zero		1


	//----- nvinfo : EIATTR_MERCURY_ISA_VERSION
	.align		4
        /*0024*/ 	.byte	0x03, 0x5f
        /*0026*/ 	.short	0x0101


	//----- nvinfo : EIATTR_COOP_GROUP_MASK_REGIDS
	.align		4
        /*0028*/ 	.byte	0x04, 0x29
        /*002a*/ 	.short	(.L_22 - .L_21)


	//   ....[0]....
.L_21:
        /*002c*/ 	.word	0xffffffff


	//   ....[1]....
        /*0030*/ 	.word	0xffffffff


	//   ....[2]....
        /*0034*/ 	.word	0xffffffff


	//----- nvinfo : EIATTR_COOP_GROUP_INSTR_OFFSETS
	.align		4
.L_22:
        /*0038*/ 	.byte	0x04, 0x28
        /*003a*/ 	.short	(.L_24 - .L_23)


	//   ....[0]....
.L_23:
        /*003c*/ 	.word	0x00000060


	//   ....[1]....
        /*0040*/ 	.word	0x00000070


	//   ....[2]....
        /*0044*/ 	.word	0x00000130


	//----- nvinfo : EIATTR_MBARRIER_INSTR_OFFSETS
	.align		4
.L_24:
        /*0048*/ 	.byte	0x04, 0x39
        /*004a*/ 	.short	(.L_26 - .L_25)


	//   ....[0]....
.L_25:
        /*004c*/ 	.word	0x00000270
        /*0050*/ 	.word	0x000000ff
        /*0054*/ 	.word	0x00037000
        /*0058*/ 	.short	0x0100
        /*005a*/ 	.byte	0x08
	.zero		1


	//   ....[1]....
        /*005c*/ 	.word	0x00000280
        /*0060*/ 	.word	0x000000ff
        /*0064*/ 	.word	0x00037058
        /*0068*/ 	.short	0x0100
        /*006a*/ 	.byte	0x08
	.zero		1


	//   ....[2]....
        /*006c*/ 	.word	0x00000290
        /*0070*/ 	.word	0x000000ff
        /*0074*/ 	.word	0x00037008
        /*0078*/ 	.short	0x0100
        /*007a*/ 	.byte	0x08
	.zero		1


	//   ....[3]....
        /*007c*/ 	.word	0x000002a0
        /*0080*/ 	.word	0x000000ff
        /*0084*/ 	.word	0x00037060
        /*0088*/ 	.short	0x0100
        /*008a*/ 	.byte	0x08
	.zero		1


	//   ....[4]....
        /*008c*/ 	.word	0x000002b0
        /*0090*/ 	.word	0x000000ff
        /*0094*/ 	.word	0x00037010
        /*0098*/ 	.short	0x0100
        /*009a*/ 	.byte	0x08
	.zero		1


	//   ....[5]....
        /*009c*/ 	.word	0x000002c0
        /*00a0*/ 	.word	0x000000ff
        /*00a4*/ 	.word	0x00037068
        /*00a8*/ 	.short	0x0100
        /*00aa*/ 	.byte	0x08
	.zero		1


	//   ....[6]....
        /*00ac*/ 	.word	0x000002d0
        /*00b0*/ 	.word	0x000000ff
        /*00b4*/ 	.word	0x00037018
        /*00b8*/ 	.short	0x0100
        /*00ba*/ 	.byte	0x08
	.zero		1


	//   ....[7]....
        /*00bc*/ 	.word	0x000002e0
        /*00c0*/ 	.word	0x000000ff
        /*00c4*/ 	.word	0x00037070
        /*00c8*/ 	.short	0x0100
        /*00ca*/ 	.byte	0x08
	.zero		1


	//   ....[8]....
        /*00cc*/ 	.word	0x000002f0
        /*00d0*/ 	.word	0x000000ff
        /*00d4*/ 	.word	0x00037020
        /*00d8*/ 	.short	0x0100
        /*00da*/ 	.byte	0x08
	.zero		1


	//   ....[9]....
        /*00dc*/ 	.word	0x00000300
        /*00e0*/ 	.word	0x000000ff
        /*00e4*/ 	.word	0x00037078
        /*00e8*/ 	.short	0x0100
        /*00ea*/ 	.byte	0x08
	.zero		1


	//   ....[10]....
        /*00ec*/ 	.word	0x00000310
        /*00f0*/ 	.word	0x000000ff
        /*00f4*/ 	.word	0x00037028
        /*00f8*/ 	.short	0x0100
        /*00fa*/ 	.byte	0x08
	.zero		1


	//   ....[11]....
        /*00fc*/ 	.word	0x00000320
        /*0100*/ 	.word	0x000000ff
        /*0104*/ 	.word	0x00037080
        /*0108*/ 	.short	0x0100
        /*010a*/ 	.byte	0x08
	.zero		1


	//   ....[12]....
        /*010c*/ 	.word	0x00000330
        /*0110*/ 	.word	0x000000ff
        /*0114*/ 	.word	0x00037030
        /*0118*/ 	.short	0x0100
        /*011a*/ 	.byte	0x08
	.zero		1


	//   ....[13]....
        /*011c*/ 	.word	0x00000340
        /*0120*/ 	.word	0x000000ff
        /*0124*/ 	.word	0x00037088
        /*0128*/ 	.short	0x0100
        /*012a*/ 	.byte	0x08
	.zero		1


	//   ....[14]....
        /*012c*/ 	.word	0x00000350
        /*0130*/ 	.word	0x000000ff
        /*0134*/ 	.word	0x00037038
        /*0138*/ 	.short	0x0100
        /*013a*/ 	.byte	0x08
	.zero		1


	//   ....[15]....
        /*013c*/ 	.word	0x00000360
        /*0140*/ 	.word	0x000000ff
        /*0144*/ 	.word	0x00037090
        /*0148*/ 	.short	0x0100
        /*014a*/ 	.byte	0x08
	.zero		1


	//   ....[16]....
        /*014c*/ 	.word	0x00000370
        /*0150*/ 	.word	0x000000ff
        /*0154*/ 	.word	0x00037040
        /*0158*/ 	.short	0x0100
        /*015a*/ 	.byte	0x08
	.zero		1


	//   ....[17]....
        /*015c*/ 	.word	0x00000380
        /*0160*/ 	.word	0x000000ff
        /*0164*/ 	.word	0x00037098
        /*0168*/ 	.short	0x0100
        /*016a*/ 	.byte	0x08
	.zero		1


	//   ....[18]....
        /*016c*/ 	.word	0x00000390
        /*0170*/ 	.word	0x000000ff
        /*0174*/ 	.word	0x00037048
        /*0178*/ 	.short	0x0100
        /*017a*/ 	.byte	0x08
	.zero		1


	//   ....[19]....
        /*017c*/ 	.word	0x000003a0
        /*0180*/ 	.word	0x000000ff
        /*0184*/ 	.word	0x000370a0
        /*0188*/ 	.short	0x0100
        /*018a*/ 	.byte	0x08
	.zero		1


	//   ....[20]....
        /*018c*/ 	.word	0x000003b0
        /*0190*/ 	.word	0x000000ff
        /*0194*/ 	.word	0x00037050
        /*0198*/ 	.short	0x0100
        /*019a*/ 	.byte	0x08
	.zero		1


	//   ....[21]....
        /*019c*/ 	.word	0x000003c0
        /*01a0*/ 	.word	0x000000ff
        /*01a4*/ 	.word	0x000370a8
        /*01a8*/ 	.short	0x0100
        /*01aa*/ 	.byte	0x08
	.zero		1


	//   ....[22]....
        /*01ac*/ 	.word	0x00000cd0
        /*01b0*/ 	.word	0x00000005
        /*01b4*/ 	.word	0x00037000
        /*01b8*/ 	.short	0x010a
        /*01ba*/ 	.byte	0x3f
	.zero		1


	//   ....[23]....
        /*01bc*/ 	.word	0x00001130
        /*01c0*/ 	.word	0x00000006
        /*01c4*/ 	.word	0x00037000
        /*01c8*/ 	.short	0x010a
        /*01ca*/ 	.byte	0x3f
	.zero		1


	//   ....[24]....
        /*01cc*/ 	.word	0x00001430
        /*01d0*/ 	.word	0x000000ff
        /*01d4*/ 	.word	0x00000000
        /*01d8*/ 	.short	0x0101
        /*01da*/ 	.byte	0x07
	.zero		1


	//   ....[25]....
        /*01dc*/ 	.word	0x00001620
        /*01e0*/ 	.word	0x00000003
        /*01e4*/ 	.word	0x00000000
        /*01e8*/ 	.short	0x0101
        /*01ea*/ 	.byte	0x3f
	.zero		1


	//   ....[26]....
        /*01ec*/ 	.word	0x0000bc60
        /*01f0*/ 	.word	0x00000011
        /*01f4*/ 	.word	0x00037058
        /*01f8*/ 	.short	0x010a
        /*01fa*/ 	.byte	0x3f
	.zero		1


	//   ....[27]....
        /*01fc*/ 	.word	0x0000c450
        /*0200*/ 	.word	0x00000004
        /*0204*/ 	.word	0x00000000
        /*0208*/ 	.short	0x010a
        /*020a*/ 	.byte	0x3f
	.zero		1


	//   ....[28]....
        /*020c*/ 	.word	0x0000c500
        /*0210*/ 	.word	0x00000000
        /*0214*/ 	.word	0x00000000
        /*0218*/ 	.short	0x010a
        /*021a*/ 	.byte	0x3f
	.zero		1


	//   ....[29]....
        /*021c*/ 	.word	0x0000c5b0
        /*0220*/ 	.word	0x00000000
        /*0224*/ 	.word	0x00000000
        /*0228*/ 	.short	0x010a
        /*022a*/ 	.byte	0x3f
	.zero		1


	//   ....[30]....
        /*022c*/ 	.word	0x0000c660
        /*0230*/ 	.word	0x00000000
        /*0234*/ 	.word	0x00000000
        /*0238*/ 	.short	0x010a
        /*023a*/ 	.byte	0x3f
	.zero		1


	//   ....[31]....
        /*023c*/ 	.word	0x0000c710
        /*0240*/ 	.word	0x00000000
        /*0244*/ 	.word	0x00000000
        /*0248*/ 	.short	0x010a
        /*024a*/ 	.byte	0x3f
	.zero		1


	//   ....[32]....
        /*024c*/ 	.word	0x0000c7c0
        /*0250*/ 	.word	0x00000000
        /*0254*/ 	.word	0x00000000
        /*0258*/ 	.short	0x010a
        /*025a*/ 	.byte	0x3f
	.zero		1


	//   ....[33]....
        /*025c*/ 	.word	0x0000c870
        /*0260*/ 	.word	0x00000000
        /*0264*/ 	.word	0x00000000
        /*0268*/ 	.short	0x010a
        /*026a*/ 	.byte	0x3f
	.zero		1


	//   ....[34]....
        /*026c*/ 	.word	0x0000c920
        /*0270*/ 	.word	0x00000000
        /*0274*/ 	.word	0x00000000
        /*0278*/ 	.short	0x010a
        /*027a*/ 	.byte	0x3f
	.zero		1


	//   ....[35]....
        /*027c*/ 	.word	0x0000c9d0
        /*0280*/ 	.word	0x00000000
        /*0284*/ 	.word	0x00000000
        /*0288*/ 	.short	0x010a
        /*028a*/ 	.byte	0x3f
	.zero		1


	//   ....[36]....
        /*028c*/ 	.word	0x0000ca80
        /*0290*/ 	.word	0x00000000
        /*0294*/ 	.word	0x00000000
        /*0298*/ 	.short	0x010a
        /*029a*/ 	.byte	0x3f
	.zero		1


	//   ....[37]....
        /*029c*/ 	.word	0x0000cb30
        /*02a0*/ 	.word	0x00000003
        /*02a4*/ 	.word	0x00000000
        /*02a8*/ 	.short	0x010a
        /*02aa*/ 	.byte	0x3f
	.zero		1


	//----- nvinfo : EIATTR_NUM_MBARRIERS
	.align		4
.L_26:
        /*02ac*/ 	.byte	0x03, 0x38
        /*02ae*/ 	.short	0x0016


	//----- nvinfo : EIATTR_EXIT_INSTR_OFFSETS
	.align		4
        /*02b0*/ 	.byte	0x04, 0x1c
        /*02b2*/ 	.short	(.L_28 - .L_27)


	//   ....[0]....
.L_27:
        /*02b4*/ 	.word	0x00000800


	//   ....[1]....
        /*02b8*/ 	.word	0x00001720


	//   ....[2]....
        /*02bc*/ 	.word	0x000087c0


	//   ....[3]....
        /*02c0*/ 	.word	0x00008800


	//   ....[4]....
        /*02c4*/ 	.word	0x0000ba50


	//   ....[5]....
        /*02c8*/ 	.word	0x0000ba90


	//   ....[6]....
        /*02cc*/ 	.word	0x0000bab0


	//   ....[7]....
        /*02d0*/ 	.word	0x0000c340


	//   ....[8]....
        /*02d4*/ 	.word	0x0000cb60


	//----- nvinfo : EIATTR_MAX_THREADS
	.align		4
.L_28:
        /*02d8*/ 	.byte	0x04, 0x05
        /*02da*/ 	.short	(.L_30 - .L_29)
.L_29:
        /*02dc*/ 	.word	0x00000100
        /*02e0*/ 	.word	0x00000001
        /*02e4*/ 	.word	0x00000001


	//----- nvinfo : EIATTR_CRS_STACK_SIZE
	.align		4
.L_30:
        /*02e8*/ 	.byte	0x04, 0x1e
        /*02ea*/ 	.short	(.L_32 - .L_31)
.L_31:
        /*02ec*/ 	.word	0x00000000


	//----- nvinfo : EIATTR_CBANK_PARAM_SIZE
	.align		4
.L_32:
        /*02f0*/ 	.byte	0x03, 0x19
        /*02f2*/ 	.short	0x0470


	//----- nvinfo : EIATTR_PARAM_CBANK
	.align		4
        /*02f4*/ 	.byte	0x04, 0x0a
        /*02f6*/ 	.short	(.L_34 - .L_33)
	.align		4
.L_33:
        /*02f8*/ 	.word	index@(.nv.constant0._ZN7cutlass13device_kernelINS_4conv6kernel13ConvUniversalINS1_16ConvProblemShapeILNS1_8OperatorE1ELi3EEENS1_10collective14CollectiveConvINS1_46MainloopSm90TmaGmmaWarpSpecializedImplicitGemmILS5_1ELi11ELi3EN4cute5tupleIJNSA_1CILi1EEESD_SD_EEENS1_36KernelImplicitTmaWarpSpecializedSm90ELi1EEENSB_IJNSC_ILi256EEENSC_ILi64EEENSB_IJNSC_ILi32EEEEEEEEENS_10bfloat16_tESM_NSA_8TiledMMAINSA_8MMA_AtomIJNSA_4SM904GMMA27MMA_64x64x16_F32BF16BF16_SSILNSQ_5MajorE0ELSS_1ELNSQ_7ScaleInE1ELST_1EEEEEENSA_6LayoutISE_NSB_IJNSC_ILi0EEESX_SX_EEEEENSB_IJNSA_10UnderscoreES10_S10_EEEEENS7_6detail26Sm90ImplicitGemmTileTraitsINSA_20SM90_TMA_LOAD_IM2COLENSA_14ComposedLayoutINSA_7SwizzleILi2ELi4ELi3EEENSA_18smem_ptr_flag_bitsILi16EEENSW_INSB_IJNSB_IJNSC_ILi8EEESJ_EEENSB_IJSJ_SD_EEENSB_IJSD_NSC_ILi11EEEEEEEEENSB_IJNSB_IJSJ_SH_EEENSB_IJSD_SX_EEENSB_IJSX_NSC_ILi8192EEEEEEEEEEEEEvEENS14_INSA_13SM90_TMA_LOADENS16_INS17_ILi3ELi4ELi3EEES1A_NSW_INSB_IJNSB_IJSI_SD_EEENSB_IJS1B_NSC_ILi4EEEEEES1F_EEENSB_IJS1I_NSB_IJSI_NSC_ILi512EEEEEENSB_IJSX_NSC_ILi2048EEEEEEEEEEEEEvEEEENS_8epilogue10collective6detail29Sm90TmaWarpSpecializedAdapterINS25_15DefaultEpilogueISM_NSB_IJNSB_IJllllEEESD_SX_EEES2A_NS24_6thread17LinearCombinationISM_Li1EffLNS2B_9ScaleType4KindE0ELNS_15FloatRoundStyleE2ESM_EENS_4gemm15EpilogueDefaultEEEEEvvEEEEvNT_6ParamsE)
        /*02fc*/ 	.short	0x0210
        /*02fe*/ 	.short	0x0470


	//----- nvinfo : EIATTR_SW_WAR
	.align		4
.L_34:
        /*0300*/ 	.byte	0x04, 0x36
        /*0302*/ 	.short	(.L_36 - .L_35)
.L_35:
        /*0304*/ 	.word	0x00000008
.L_36:


//--------------------- .nv.callgraph             --------------------------
	.section	.nv.callgraph,"",@"SHT_CUDA_CALLGRAPH"
	.align	4
	.sectionentsize	8
	.align		4
        /*0000*/ 	.word	0x00000000
	.align		4
        /*0004*/ 	.word	0xffffffff
	.align		4
        /*0008*/ 	.word	0x00000000
	.align		4
        /*000c*/ 	.word	0xfffffffe
	.align		4
        /*0010*/ 	.word	0x00000000
	.align		4
        /*0014*/ 	.word	0xfffffffd
	.align		4
        /*0018*/ 	.word	0x00000000
	.align		4
        /*001c*/ 	.word	0xfffffffc


//--------------------- .nv.constant4             --------------------------
	.section	.nv.constant4,"a",@progbits
	.align	8
	.align		8
.nv.constant4:
        /*0000*/ 	.dword	_ZN39_INTERNAL_0414c8e1_4_k_cu_a679e784_26484cuda3std3__45__cpo5beginE
	.align		8
        /*0008*/ 	.dword	_ZN39_INTERNAL_0414c8e1_4_k_cu_a679e784_26484cuda3std3__45__cpo3endE
	.align		8
        /*0010*/ 	.dword	_ZN39_INTERNAL_0414c8e1_4_k_cu_a679e784_26484cuda3std3__45__cpo6cbeginE
	.align		8
        /*0018*/ 	.dword	_ZN39_INTERNAL_0414c8e1_4_k_cu_a679e784_26484cuda3std3__45__cpo4cendE
	.align		8
        /*0020*/ 	.dword	_ZN39_INTERNAL_0414c8e1_4_k_cu_a679e784_26484cuda3std3__441_GLOBAL__N__0414c8e1_4_k_cu_a679e784_26486ignoreE
	.align		8
        /*0028*/ 	.dword	_ZN39_INTERNAL_0414c8e1_4_k_cu_a679e784_26484cuda3std3__419piecewise_constructE
	.align		8
        /*0030*/ 	.dword	_ZN39_INTERNAL_0414c8e1_4_k_cu_a679e784_26484cuda3std3__48in_placeE
	.align		8
        /*0038*/ 	.dword	_ZN39_INTERNAL_0414c8e1_4_k_cu_a679e784_26484cuda3std6ranges3__45__cpo4swapE
	.align		8
        /*0040*/ 	.dword	_ZN39_INTERNAL_0414c8e1_4_k_cu_a679e784_26484cuda3std6ranges3__45__cpo9iter_moveE
	.align		8
        /*0048*/ 	.dword	_ZN39_INTERNAL_0414c8e1_4_k_cu_a679e784_26484cute7productE
	.align		8
        /*0050*/ 	.dword	_ZN39_INTERNAL_0414c8e1_4_k_cu_a679e784_26484cute1_E


//--------------------- .text._ZN7cutlass13device_kernelINS_4conv6kernel13ConvUniversalINS1_16ConvProblemShapeILNS1_8OperatorE1ELi3EEENS1_10collective14CollectiveConvINS1_46MainloopSm90TmaGmmaWarpSpecializedImplicitGemmILS5_1ELi11ELi3EN4cute5tupleIJNSA_1CILi1EEESD_SD_EEENS1_36KernelImplicitTmaWarpSpecializedSm90ELi1EEENSB_IJNSC_ILi256EEENSC_ILi64EEENSB_IJNSC_ILi32EEEEEEEEENS_10bfloat16_tESM_NSA_8TiledMMAINSA_8MMA_AtomIJNSA_4SM904GMMA27MMA_64x64x16_F32BF16BF16_SSILNSQ_5MajorE0ELSS_1ELNSQ_7ScaleInE1ELST_1EEEEEENSA_6LayoutISE_NSB_IJNSC_ILi0EEESX_SX_EEEEENSB_IJNSA_10UnderscoreES10_S10_EEEEENS7_6detail26Sm90ImplicitGemmTileTraitsINSA_20SM90_TMA_LOAD_IM2COLENSA_14ComposedLayoutINSA_7SwizzleILi2ELi4ELi3EEENSA_18smem_ptr_flag_bitsILi16EEENSW_INSB_IJNSB_IJNSC_ILi8EEESJ_EEENSB_IJSJ_SD_EEENSB_IJSD_NSC_ILi11EEEEEEEEENSB_IJNSB_IJSJ_SH_EEENSB_IJSD_SX_EEENSB_IJSX_NSC_ILi8192EEEEEEEEEEEEEvEENS14_INSA_13SM90_TMA_LOADENS16_INS17_ILi3ELi4ELi3EEES1A_NSW_INSB_IJNSB_IJSI_SD_EEENSB_IJS1B_NSC_ILi4EEEEEES1F_EEENSB_IJS1I_NSB_IJSI_NSC_ILi512EEEEEENSB_IJSX_NSC_ILi2048EEEEEEEEEEEEEvEEEENS_8epilogue10collective6detail29Sm90TmaWarpSpecializedAdapterINS25_15DefaultEpilogueISM_NSB_IJNSB_IJllllEEESD_SX_EEES2A_NS24_6thread17LinearCombinationISM_Li1EffLNS2B_9ScaleType4KindE0ELNS_15FloatRoundStyleE2ESM_EENS_4gemm15EpilogueDefaultEEEEEvvEEEEvNT_6ParamsE --------------------------
	.section	.text._ZN7cutlass13device_kernelINS_4conv6kernel13ConvUniversalINS1_16ConvProblemShapeILNS1_8OperatorE1ELi3EEENS1_10collective14CollectiveConvINS1_46MainloopSm90TmaGmmaWarpSpecializedImplicitGemmILS5_1ELi11ELi3EN4cute5tupleIJNSA_1CILi1EEESD_SD_EEENS1_36KernelImplicitTmaWarpSpecializedSm90ELi1EEENSB_IJNSC_ILi256EEENSC_ILi64EEENSB_IJNSC_ILi32EEEEEEEEENS_10bfloat16_tESM_NSA_8TiledMMAINSA_8MMA_AtomIJNSA_4SM904GMMA27MMA_64x64x16_F32BF16BF16_SSILNSQ_5MajorE0ELSS_1ELNSQ_7ScaleInE1ELST_1EEEEEENSA_6LayoutISE_NSB_IJNSC_ILi0EEESX_SX_EEEEENSB_IJNSA_10UnderscoreES10_S10_EEEEENS7_6detail26Sm90ImplicitGemmTileTraitsINSA_20SM90_TMA_LOAD_IM2COLENSA_14ComposedLayoutINSA_7SwizzleILi2ELi4ELi3EEENSA_18smem_ptr_flag_bitsILi16EEENSW_INSB_IJNSB_IJNSC_ILi8EEESJ_EEENSB_IJSJ_SD_EEENSB_IJSD_NSC_ILi11EEEEEEEEENSB_IJNSB_IJSJ_SH_EEENSB_IJSD_SX_EEENSB_IJSX_NSC_ILi8192EEEEEEEEEEEEEvEENS14_INSA_13SM90_TMA_LOADENS16_INS17_ILi3ELi4ELi3EEES1A_NSW_INSB_IJNSB_IJSI_SD_EEENSB_IJS1B_NSC_ILi4EEEEEES1F_EEENSB_IJS1I_NSB_IJSI_NSC_ILi512EEEEEENSB_IJSX_NSC_ILi2048EEEEEEEEEEEEEvEEEENS_8epilogue10collective6detail29Sm90TmaWarpSpecializedAdapterINS25_15DefaultEpilogueISM_NSB_IJNSB_IJllllEEESD_SX_EEES2A_NS24_6thread17LinearCombinationISM_Li1EffLNS2B_9ScaleType4KindE0ELNS_15FloatRoundStyleE2ESM_EENS_4gemm15EpilogueDefaultEEEEEvvEEEEvNT_6ParamsE,"ax",@progbits
	.align	128
.text._ZN7cutlass13device_kernelINS_4conv6kernel13ConvUniversalINS1_16ConvProblemShapeILNS1_8OperatorE1ELi3EEENS1_10collective14CollectiveConvINS1_46MainloopSm90TmaGmmaWarpSpecializedImplicitGemmILS5_1ELi11ELi3EN4cute5tupleIJNSA_1CILi1EEESD_SD_EEENS1_36KernelImplicitTmaWarpSpecializedSm90ELi1EEENSB_IJNSC_ILi256EEENSC_ILi64EEENSB_IJNSC_ILi32EEEEEEEEENS_10bfloat16_tESM_NSA_8TiledMMAINSA_8MMA_AtomIJNSA_4SM904GMMA27MMA_64x64x16_F32BF16BF16_SSILNSQ_5MajorE0ELSS_1ELNSQ_7ScaleInE1ELST_1EEEEEENSA_6LayoutISE_NSB_IJNSC_ILi0EEESX_SX_EEEEENSB_IJNSA_10UnderscoreES10_S10_EEEEENS7_6detail26Sm90ImplicitGemmTileTraitsINSA_20SM90_TMA_LOAD_IM2COLENSA_14ComposedLayoutINSA_7SwizzleILi2ELi4ELi3EEENSA_18smem_ptr_flag_bitsILi16EEENSW_INSB_IJNSB_IJNSC_ILi8EEESJ_EEENSB_IJSJ_SD_EEENSB_IJSD_NSC_ILi11EEEEEEEEENSB_IJNSB_IJSJ_SH_EEENSB_IJSD_SX_EEENSB_IJSX_NSC_ILi8192EEEEEEEEEEEEEvEENS14_INSA_13SM90_TMA_LOADENS16_INS17_ILi3ELi4ELi3EEES1A_NSW_INSB_IJNSB_IJSI_SD_EEENSB_IJS1B_NSC_ILi4EEEEEES1F_EEENSB_IJS1I_NSB_IJSI_NSC_ILi512EEEEEENSB_IJSX_NSC_ILi2048EEEEEEEEEEEEEvEEEENS_8epilogue10collective6detail29Sm90TmaWarpSpecializedAdapterINS25_15DefaultEpilogueISM_NSB_IJNSB_IJllllEEESD_SX_EEES2A_NS24_6thread17LinearCombinationISM_Li1EffLNS2B_9ScaleType4KindE0ELNS_15FloatRoundStyleE2ESM_EENS_4gemm15EpilogueDefaultEEEEEvvEEEEvNT_6ParamsE:
        .type           _ZN7cutlass13device_kernelINS_4conv6kernel13ConvUniversalINS1_16ConvProblemShapeILNS1_8OperatorE1ELi3EEENS1_10collective14CollectiveConvINS1_46MainloopSm90TmaGmmaWarpSpecializedImplicitGemmILS5_1ELi11ELi3EN4cute5tupleIJNSA_1CILi1EEESD_SD_EEENS1_36KernelImplicitTmaWarpSpecializedSm90ELi1EEENSB_IJNSC_ILi256EEENSC_ILi64EEENSB_IJNSC_ILi32EEEEEEEEENS_10bfloat16_tESM_NSA_8TiledMMAINSA_8MMA_AtomIJNSA_4SM904GMMA27MMA_64x64x16_F32BF16BF16_SSILNSQ_5MajorE0ELSS_1ELNSQ_7ScaleInE1ELST_1EEEEEENSA_6LayoutISE_NSB_IJNSC_ILi0EEESX_SX_EEEEENSB_IJNSA_10UnderscoreES10_S10_EEEEENS7_6detail26Sm90ImplicitGemmTileTraitsINSA_20SM90_TMA_LOAD_IM2COLENSA_14ComposedLayoutINSA_7SwizzleILi2ELi4ELi3EEENSA_18smem_ptr_flag_bitsILi16EEENSW_INSB_IJNSB_IJNSC_ILi8EEESJ_EEENSB_IJSJ_SD_EEENSB_IJSD_NSC_ILi11EEEEEEEEENSB_IJNSB_IJSJ_SH_EEENSB_IJSD_SX_EEENSB_IJSX_NSC_ILi8192EEEEEEEEEEEEEvEENS14_INSA_13SM90_TMA_LOADENS16_INS17_ILi3ELi4ELi3EEES1A_NSW_INSB_IJNSB_IJSI_SD_EEENSB_IJS1B_NSC_ILi4EEEEEES1F_EEENSB_IJS1I_NSB_IJSI_NSC_ILi512EEEEEENSB_IJSX_NSC_ILi2048EEEEEEEEEEEEEvEEEENS_8epilogue10collective6detail29Sm90TmaWarpSpecializedAdapterINS25_15DefaultEpilogueISM_NSB_IJNSB_IJllllEEESD_SX_EEES2A_NS24_6thread17LinearCombinationISM_Li1EffLNS2B_9ScaleType4KindE0ELNS_15FloatRoundStyleE2ESM_EENS_4gemm15EpilogueDefaultEEEEEvvEEEEvNT_6ParamsE,@function
        .size           _ZN7cutlass13device_kernelINS_4conv6kernel13ConvUniversalINS1_16ConvProblemShapeILNS1_8OperatorE1ELi3EEENS1_10collective14CollectiveConvINS1_46MainloopSm90TmaGmmaWarpSpecializedImplicitGemmILS5_1ELi11ELi3EN4cute5tupleIJNSA_1CILi1EEESD_SD_EEENS1_36KernelImplicitTmaWarpSpecializedSm90ELi1EEENSB_IJNSC_ILi256EEENSC_ILi64EEENSB_IJNSC_ILi32EEEEEEEEENS_10bfloat16_tESM_NSA_8TiledMMAINSA_8MMA_AtomIJNSA_4SM904GMMA27MMA_64x64x16_F32BF16BF16_SSILNSQ_5MajorE0ELSS_1ELNSQ_7ScaleInE1ELST_1EEEEEENSA_6LayoutISE_NSB_IJNSC_ILi0EEESX_SX_EEEEENSB_IJNSA_10UnderscoreES10_S10_EEEEENS7_6detail26Sm90ImplicitGemmTileTraitsINSA_20SM90_TMA_LOAD_IM2COLENSA_14ComposedLayoutINSA_7SwizzleILi2ELi4ELi3EEENSA_18smem_ptr_flag_bitsILi16EEENSW_INSB_IJNSB_IJNSC_ILi8EEESJ_EEENSB_IJSJ_SD_EEENSB_IJSD_NSC_ILi11EEEEEEEEENSB_IJNSB_IJSJ_SH_EEENSB_IJSD_SX_EEENSB_IJSX_NSC_ILi8192EEEEEEEEEEEEEvEENS14_INSA_13SM90_TMA_LOADENS16_INS17_ILi3ELi4ELi3EEES1A_NSW_INSB_IJNSB_IJSI_SD_EEENSB_IJS1B_NSC_ILi4EEEEEES1F_EEENSB_IJS1I_NSB_IJSI_NSC_ILi512EEEEEENSB_IJSX_NSC_ILi2048EEEEEEEEEEEEEvEEEENS_8epilogue10collective6detail29Sm90TmaWarpSpecializedAdapterINS25_15DefaultEpilogueISM_NSB_IJNSB_IJllllEEESD_SX_EEES2A_NS24_6thread17LinearCombinationISM_Li1EffLNS2B_9ScaleType4KindE0ELNS_15FloatRoundStyleE2ESM_EENS_4gemm15EpilogueDefaultEEEEEvvEEEEvNT_6ParamsE,(.L_x_261 - _ZN7cutlass13device_kernelINS_4conv6kernel13ConvUniversalINS1_16ConvProblemShapeILNS1_8OperatorE1ELi3EEENS1_10collective14CollectiveConvINS1_46MainloopSm90TmaGmmaWarpSpecializedImplicitGemmILS5_1ELi11ELi3EN4cute5tupleIJNSA_1CILi1EEESD_SD_EEENS1_36KernelImplicitTmaWarpSpecializedSm90ELi1EEENSB_IJNSC_ILi256EEENSC_ILi64EEENSB_IJNSC_ILi32EEEEEEEEENS_10bfloat16_tESM_NSA_8TiledMMAINSA_8MMA_AtomIJNSA_4SM904GMMA27MMA_64x64x16_F32BF16BF16_SSILNSQ_5MajorE0ELSS_1ELNSQ_7ScaleInE1ELST_1EEEEEENSA_6LayoutISE_NSB_IJNSC_ILi0EEESX_SX_EEEEENSB_IJNSA_10UnderscoreES10_S10_EEEEENS7_6detail26Sm90ImplicitGemmTileTraitsINSA_20SM90_TMA_LOAD_IM2COLENSA_14ComposedLayoutINSA_7SwizzleILi2ELi4ELi3EEENSA_18smem_ptr_flag_bitsILi16EEENSW_INSB_IJNSB_IJNSC_ILi8EEESJ_EEENSB_IJSJ_SD_EEENSB_IJSD_NSC_ILi11EEEEEEEEENSB_IJNSB_IJSJ_SH_EEENSB_IJSD_SX_EEENSB_IJSX_NSC_ILi8192EEEEEEEEEEEEEvEENS14_INSA_13SM90_TMA_LOADENS16_INS17_ILi3ELi4ELi3EEES1A_NSW_INSB_IJNSB_IJSI_SD_EEENSB_IJS1B_NSC_ILi4EEEEEES1F_EEENSB_IJS1I_NSB_IJSI_NSC_ILi512EEEEEENSB_IJSX_NSC_ILi2048EEEEEEEEEEEEEvEEEENS_8epilogue10collective6detail29Sm90TmaWarpSpecializedAdapterINS25_15DefaultEpilogueISM_NSB_IJNSB_IJllllEEESD_SX_EEES2A_NS24_6thread17LinearCombinationISM_Li1EffLNS2B_9ScaleType4KindE0ELNS_15FloatRoundStyleE2ESM_EENS_4gemm15EpilogueDefaultEEEEEvvEEEEvNT_6ParamsE)
        .other          _ZN7cutlass13device_kernelINS_4conv6kernel13ConvUniversalINS1_16ConvProblemShapeILNS1_8OperatorE1ELi3EEENS1_10collective14CollectiveConvINS1_46MainloopSm90TmaGmmaWarpSpecializedImplicitGemmILS5_1ELi11ELi3EN4cute5tupleIJNSA_1CILi1EEESD_SD_EEENS1_36KernelImplicitTmaWarpSpecializedSm90ELi1EEENSB_IJNSC_ILi256EEENSC_ILi64EEENSB_IJNSC_ILi32EEEEEEEEENS_10bfloat16_tESM_NSA_8TiledMMAINSA_8MMA_AtomIJNSA_4SM904GMMA27MMA_64x64x16_F32BF16BF16_SSILNSQ_5MajorE0ELSS_1ELNSQ_7ScaleInE1ELST_1EEEEEENSA_6LayoutISE_NSB_IJNSC_ILi0EEESX_SX_EEEEENSB_IJNSA_10UnderscoreES10_S10_EEEEENS7_6detail26Sm90ImplicitGemmTileTraitsINSA_20SM90_TMA_LOAD_IM2COLENSA_14ComposedLayoutINSA_7SwizzleILi2ELi4ELi3EEENSA_18smem_ptr_flag_bitsILi16EEENSW_INSB_IJNSB_IJNSC_ILi8EEESJ_EEENSB_IJSJ_SD_EEENSB_IJSD_NSC_ILi11EEEEEEEEENSB_IJNSB_IJSJ_SH_EEENSB_IJSD_SX_EEENSB_IJSX_NSC_ILi8192EEEEEEEEEEEEEvEENS14_INSA_13SM90_TMA_LOADENS16_INS17_ILi3ELi4ELi3EEES1A_NSW_INSB_IJNSB_IJSI_SD_EEENSB_IJS1B_NSC_ILi4EEEEEES1F_EEENSB_IJS1I_NSB_IJSI_NSC_ILi512EEEEEENSB_IJSX_NSC_ILi2048EEEEEEEEEEEEEvEEEENS_8epilogue10collective6detail29Sm90TmaWarpSpecializedAdapterINS25_15DefaultEpilogueISM_NSB_IJNSB_IJllllEEESD_SX_EEES2A_NS24_6thread17LinearCombinationISM_Li1EffLNS2B_9ScaleType4KindE0ELNS_15FloatRoundStyleE2ESM_EENS_4gemm15EpilogueDefaultEEEEEvvEEEEvNT_6ParamsE,@"STO_CUDA_ENTRY STV_DEFAULT"
_ZN7cutlass13device_kernelINS_4conv6kernel13ConvUniversalINS1_16ConvProblemShapeILNS1_8OperatorE1ELi3EEENS1_10collective14CollectiveConvINS1_46MainloopSm90TmaGmmaWarpSpecializedImplicitGemmILS5_1ELi11ELi3EN4cute5tupleIJNSA_1CILi1EEESD_SD_EEENS1_36KernelImplicitTmaWarpSpecializedSm90ELi1EEENSB_IJNSC_ILi256EEENSC_ILi64EEENSB_IJNSC_ILi32EEEEEEEEENS_10bfloat16_tESM_NSA_8TiledMMAINSA_8MMA_AtomIJNSA_4SM904GMMA27MMA_64x64x16_F32BF16BF16_SSILNSQ_5MajorE0ELSS_1ELNSQ_7ScaleInE1ELST_1EEEEEENSA_6LayoutISE_NSB_IJNSC_ILi0EEESX_SX_EEEEENSB_IJNSA_10UnderscoreES10_S10_EEEEENS7_6detail26Sm90ImplicitGemmTileTraitsINSA_20SM90_TMA_LOAD_IM2COLENSA_14ComposedLayoutINSA_7SwizzleILi2ELi4ELi3EEENSA_18smem_ptr_flag_bitsILi16EEENSW_INSB_IJNSB_IJNSC_ILi8EEESJ_EEENSB_IJSJ_SD_EEENSB_IJSD_NSC_ILi11EEEEEEEEENSB_IJNSB_IJSJ_SH_EEENSB_IJSD_SX_EEENSB_IJSX_NSC_ILi8192EEEEEEEEEEEEEvEENS14_INSA_13SM90_TMA_LOADENS16_INS17_ILi3ELi4ELi3EEES1A_NSW_INSB_IJNSB_IJSI_SD_EEENSB_IJS1B_NSC_ILi4EEEEEES1F_EEENSB_IJS1I_NSB_IJSI_NSC_ILi512EEEEEENSB_IJSX_NSC_ILi2048EEEEEEEEEEEEEvEEEENS_8epilogue10collective6detail29Sm90TmaWarpSpecializedAdapterINS25_15DefaultEpilogueISM_NSB_IJNSB_IJllllEEESD_SX_EEES2A_NS24_6thread17LinearCombinationISM_Li1EffLNS2B_9ScaleType4KindE0ELNS_15FloatRoundStyleE2ESM_EENS_4gemm15EpilogueDefaultEEEEEvvEEEEvNT_6ParamsE:
[----:B------:R-:W-:Y:S01]  /*0000*/  LDC R1, c[0x0][0x28] ;  /* 0x00000a00ff017b82 */ /* 0x000fe20000000800 */
[----:B------:R-:W0:Y:S01]  /*0010*/  S2R R9, SR_TID.X ;  /* 0x0000000000097919 */ /* 0x000e220000002100 */
[----:B------:R-:W-:Y:S01]  /*0020*/  ELECT P0, URZ, PT ;  /* 0x00000000003f782f */ /* 0x000fe20003800000 */
[----:B------:R-:W-:Y:S01]  /*0030*/  BSSY B0, `(.L_x_0) ;  /* 0x000000f000007945 */ /* 0x000fe20003800000 */
[--C-:B0-----:R-:W-:Y:S02]  /*0040*/  SHF.R.U32.HI R0, RZ, 0x5, R9.reuse ;  /* 0x00000005ff007819 */ /* 0x101fe40000011609 */
[----:B------:R-:W-:-:S03]  /*0050*/  SHF.R.U32.HI R3, RZ, 0x7, R9 ;  /* 0x00000007ff037819 */ /* 0x000fc60000011609 */
[----:B------:R-:W0:Y:S04]  /*0060*/  SHFL.IDX PT, R2, R0, RZ, 0x1f ;  /* 0x00001fff00027589 */ /* 0x000e2800000e0000 */
[----:B------:R1:W2:Y:S01]  /*0070*/  SHFL.IDX PT, R7, R3, RZ, 0x1f ;  /* 0x00001fff03077589 */ /* 0x0002a200000e0000 */
[----:B0-----:R-:W-:-:S13]  /*0080*/  ISETP.NE.OR P0, PT, R2, RZ, !P0 ;  /* 0x000000ff0200720c */ /* 0x001fda0004705670 */
[----:B-12---:R-:W-:Y:S05]  /*0090*/  @P0 BRA `(.L_x_1) ;  /* 0x0000000000200947 */ /* 0x006fea0003800000 */
[----:B------:R-:W-:Y:S02]  /*00a0*/  ULDC.64 UR4, c[0x0][0x198] ;  /* 0x0000660000047ab9 */ /* 0x000fe40000000a00 */
[----:B------:R-:W-:Y:S02]  /*00b0*/  UIADD3 UR6, UP0, UR4, 0xf0, URZ ;  /* 0x000000f004067890 */ /* 0x000fe4000ff1e03f */
[----:B------:R-:W-:Y:S02]  /*00c0*/  UIADD3 UR4, UP1, UR4, 0x270, URZ ;  /* 0x0000027004047890 */ /* 0x000fe4000ff3e03f */
[----:B------:R-:W-:Y:S02]  /*00d0*/  UIADD3.X UR7, URZ, UR5, URZ, UP0, !UPT ;  /* 0x000000053f077290 */ /* 0x000fe400087fe43f */
[----:B------:R-:W-:-:S07]  /*00e0*/  UIADD3.X UR5, URZ, UR5, URZ, UP1, !UPT ;  /* 0x000000053f057290 */ /* 0x000fce0008ffe43f */
[----:B------:R0:W-:Y:S02]  /*00f0*/  UTMACCTL.PF [UR6] ;  /* 0x00000000060079b9 */ /* 0x0001e40008040000 */
[----:B------:R0:W-:Y:S02]  /*0100*/  UTMACCTL.PF [UR4] ;  /* 0x00000000040079b9 */ /* 0x0001e40008040000 */
[----:B0-----:R-:W-:Y:S01]  /*0110*/  NOP ;  /* 0x0000000000007918 */ /* 0x001fe20000000000 */
.L_x_1:
[----:B------:R-:W-:Y:S05]  /*0120*/  BSYNC B0 ;  /* 0x0000000000007941 */ /* 0x000fea0003800000 */
.L_x_0:
[----:B------:R-:W0:Y:S01]  /*0130*/  SHFL.IDX PT, R0, R0, RZ, 0x1f ;  /* 0x00001fff00007589 */ /* 0x000e2200000e0000 */
[----:B------:R-:W-:-:S04]  /*0140*/  SHF.R.S32.HI R3, RZ, 0x1f, R2 ;  /* 0x0000001fff037819 */ /* 0x000fc80000011402 */
[----:B------:R-:W-:Y:S02]  /*0150*/  LEA.HI R3, R3, R2, RZ, 0x2 ;  /* 0x0000000203037211 */ /* 0x000fe400078f10ff */
[----:B0-----:R-:W-:-:S13]  /*0160*/  ISETP.NE.AND P0, PT, R0, RZ, PT ;  /* 0x000000ff0000720c */ /* 0x001fda0003f05270 */
[----:B------:R-:W-:Y:S05]  /*0170*/  @P0 BRA `(.L_x_2) ;  /* 0x00000000009c0947 */ /* 0x000fea0003800000 */
[----:B------:R-:W-:Y:S01]  /*0180*/  ELECT P0, URZ, PT ;  /* 0x00000000003f782f */ /* 0x000fe20003800000 */
[----:B------:R-:W-:-:S12]  /*0190*/  BSSY B0, `(.L_x_2) ;  /* 0x0000025000007945 */ /* 0x000fd80003800000 */
[----:B------:R-:W-:Y:S05]  /*01a0*/  @!P0 BRA `(.L_x_3) ;  /* 0x00000000008c8947 */ /* 0x000fea0003800000 */
[----:B------:R-:W0:Y:S01]  /*01b0*/  S2UR UR8, SR_CgaCtaId ;  /* 0x00000000000879c3 */ /* 0x000e220000008800 */
[----:B------:R-:W-:Y:S01]  /*01c0*/  UMOV UR4, 0x400 ;  /* 0x0000040000047882 */ /* 0x000fe20000000000 */
[----:B------:R-:W-:Y:S01]  /*01d0*/  UMOV UR5, 0x1 ;  /* 0x0000000100057882 */ /* 0x000fe20000000000 */
[----:B------:R-:W-:Y:S02]  /*01e0*/  UMOV UR6, 0x80 ;  /* 0x0000008000067882 */ /* 0x000fe40000000000 */
[----:B------:R-:W-:-:S04]  /*01f0*/  UIADD3 UR6, -UR6, 0x100000, URZ ;  /* 0x0010000006067890 */ /* 0x000fc8000fffe13f */
[----:B------:R-:W-:Y:S02]  /*0200*/  USHF.L.U32 UR7, UR6, 0xb, URZ ;  /* 0x0000000b06077899 */ /* 0x000fe4000800063f */
[----:B------:R-:W-:Y:S02]  /*0210*/  USHF.L.U32 UR6, UR6, 0x1, URZ ;  /* 0x0000000106067899 */ /* 0x000fe4000800063f */
[----:B0-----:R-:W-:Y:S02]  /*0220*/  ULEA UR8, UR8, UR4, 0x18 ;  /* 0x0000000408087291 */ /* 0x001fe4000f8ec03f */
[----:B------:R-:W-:-:S04]  /*0230*/  UIADD3 UR4, -UR5, 0x100000, URZ ;  /* 0x0010000005047890 */ /* 0x000fc8000fffe13f */
[----:B------:R-:W-:Y:S02]  /*0240*/  USHF.L.U32 UR5, UR4, 0xb, URZ ;  /* 0x0000000b04057899 */ /* 0x000fe4000800063f */
[----:B------:R-:W-:Y:S01]  /*0250*/  USHF.L.U32 UR4, UR4, 0x1, URZ ;  /* 0x0000000104047899 */ /* 0x000fe2000800063f */
[----:B------:R-:W0:Y:S11]  /*0260*/  FENCE.VIEW.ASYNC.S ;  /* 0x00000000000073c6 */ /* 0x000e360000000000 */
[----:B0-----:R0:W1:Y:S01]  /*0270*/  SYNCS.EXCH.64 URZ, [UR8+0x37000], UR4 ;  /* 0x03700004083f75b2 */ /* 0x0010620008000100 */
[----:B------:R0:W2:Y:S01]  /*0280*/  SYNCS.EXCH.64 URZ, [UR8+0x37058], UR6 ;  /* 0x03705806083f75b2 */ /* 0x0000a20008000100 */
[----:B------:R0:W3:Y:S01]  /*0290*/  SYNCS.EXCH.64 URZ, [UR8+0x37008], UR4 ;  /* 0x03700804083f75b2 */ /* 0x0000e20008000100 */
[----:B------:R0:W4:Y:S01]  /*02a0*/  SYNCS.EXCH.64 URZ, [UR8+0x37060], UR6 ;  /* 0x03706006083f75b2 */ /* 0x0001220008000100 */
[----:B------:R0:W0:Y:S01]  /*02b0*/  SYNCS.EXCH.64 URZ, [UR8+0x37010], UR4 ;  /* 0x03701004083f75b2 */ /* 0x0000220008000100 */
        /* <DEDUP_REMOVED lines=17> */
[----:B------:R-:W-:Y:S01]  /*03d0*/  NOP ;  /* 0x0000000000007918 */ /* 0x000fe20000000000 */
.L_x_3:
[----:B0-----:R-:W-:Y:S05]  /*03e0*/  BSYNC B0 ;  /* 0x0000000000007941 */ /* 0x001fea0003800000 */
.L_x_2:
[----:B------:R-:W-:Y:S01]  /*03f0*/  ULDC.64 UR4, c[0x0][0x618] ;  /* 0x0001860000047ab9 */ /* 0x000fe20000000a00 */
[----:B------:R-:W-:Y:S01]  /*0400*/  LOP3.LUT R3, R3, 0xfffffffc, RZ, 0xc0, !PT ;  /* 0xfffffffc03037812 */ /* 0x000fe200078ec0ff */
[----:B------:R-:W-:Y:S01]  /*0410*/  NOP ;  /* 0x0000000000007918 */ /* 0x000fe20000000000 */
[----:B------:R-:W-:Y:S01]  /*0420*/  ISETP.NE.U32.AND P0, PT, RZ, UR4, PT ;  /* 0x00000004ff007c0c */ /* 0x000fe2000bf05070 */
[----:B------:R-:W-:Y:S01]  /*0430*/  NOP ;  /* 0x0000000000007918 */ /* 0x000fe20000000000 */
[----:B------:R-:W-:Y:S01]  /*0440*/  SHF.R.S32.HI R0, RZ, 0x1f, R9 ;  /* 0x0000001fff007819 */ /* 0x000fe20000011409 */
[----:B------:R-:W-:Y:S01]  /*0450*/  IMAD.IADD R6, R2, 0x1, -R3 ;  /* 0x0000000102067824 */ /* 0x000fe200078e0a03 */
[----:B-1234-:R-:W-:Y:S01]  /*0460*/  BAR.SYNC.DEFER_BLOCKING 0x0 ;  /* 0x0000000000007b1d */ /* 0x01efe20000010000 */
[----:B------:R-:W-:Y:S02]  /*0470*/  ISETP.NE.AND.EX P0, PT, RZ, UR5, PT, P0 ;  /* 0x00000005ff007c0c */ /* 0x000fe4000bf05300 */
[----:B------:R-:W-:-:S02]  /*0480*/  LEA.HI R0, R0, R9, RZ, 0x7 ;  /* 0x0000000900007211 */ /* 0x000fc400078f38ff */
[C---:B------:R-:W-:Y:S01]  /*0490*/  LOP3.LUT P1, RZ, R7.reuse, R6, RZ, 0xfc, !PT ;  /* 0x0000000607ff7212 */ /* 0x040fe2000782fcff */
[----:B------:R-:W-:Y:S01]  /*04a0*/  ULDC.64 UR12, c[0x0][0x208] ;  /* 0x00008200000c7ab9 */ /* 0x000fe20000000a00 */
[----:B------:R-:W-:Y:S02]  /*04b0*/  LOP3.LUT R0, R0, 0xffffff80, RZ, 0xc0, !PT ;  /* 0xffffff8000007812 */ /* 0x000fe400078ec0ff */
[----:B------:R-:W-:Y:S02]  /*04c0*/  ISETP.NE.AND P2, PT, R7, 0x1, PT ;  /* 0x000000010700780c */ /* 0x000fe40003f45270 */
[----:B------:R-:W-:Y:S01]  /*04d0*/  SEL R2, RZ, 0x1, P1 ;  /* 0x00000001ff027807 */ /* 0x000fe20000800000 */
[----:B------:R-:W-:-:S03]  /*04e0*/  IMAD.IADD R0, R9, 0x1, -R0 ;  /* 0x0000000109007824 */ /* 0x000fc600078e0a00 */
[----:B------:R-:W-:Y:S01]  /*04f0*/  SEL R2, R2, 0x2, P2 ;  /* 0x0000000202027807 */ /* 0x000fe20001000000 */
[----:B------:R-:W-:Y:S06]  /*0500*/  @!P0 BRA `(.L_x_4) ;  /* 0x00000000001c8947 */ /* 0x000fec0003800000 */
[----:B------:R-:W0:Y:S02]  /*0510*/  LDC.64 R4, c[0x0][0x618] ;  /* 0x00018600ff047b82 */ /* 0x000e240000000a00 */
[----:B0-----:R-:W2:Y:S02]  /*0520*/  LDG.E.64 R4, desc[UR12][R4.64] ;  /* 0x0000000c04047981 */ /* 0x001ea4000c1e1b00 */
[----:B--2---:R-:W-:-:S04]  /*0530*/  ISETP.NE.U32.AND P0, PT, R4, RZ, PT ;  /* 0x000000ff0400720c */ /* 0x004fc80003f05070 */
[----:B------:R-:W-:-:S13]  /*0540*/  ISETP.NE.AND.EX P0, PT, R5, RZ, PT, P0 ;  /* 0x000000ff0500720c */ /* 0x000fda0003f05300 */
[----:B------:R-:W-:Y:S05]  /*0550*/  @!P0 BRA `(.L_x_4) ;  /* 0x0000000000088947 */ /* 0x000fea0003800000 */
[----:B------:R2:W5:Y:S01]  /*0560*/  LD.E R11, desc[UR12][R4.64] ;  /* 0x0000000c040b7980 */ /* 0x000562000c101900 */
[----:B------:R-:W-:Y:S05]  /*0570*/  BRA `(.L_x_5) ;  /* 0x0000000000207947 */ /* 0x000fea0003800000 */
.L_x_4:
[----:B------:R-:W-:Y:S02]  /*0580*/  ULDC.64 UR4, c[0x0][0x608] ;  /* 0x0001820000047ab9 */ /* 0x000fe40000000a00 */
[----:B------:R-:W-:-:S04]  /*0590*/  ISETP.NE.U32.AND P0, PT, RZ, UR4, PT ;  /* 0x00000004ff007c0c */ /* 0x000fc8000bf05070 */
[----:B------:R-:W-:-:S13]  /*05a0*/  ISETP.NE.AND.EX P0, PT, RZ, UR5, PT, P0 ;  /* 0x00000005ff007c0c */ /* 0x000fda000bf05300 */
[----:B------:R-:W-:Y:S05]  /*05b0*/  @!P0 BRA `(.L_x_6) ;  /* 0x00000000000c8947 */ /* 0x000fea0003800000 */
[----:B------:R-:W0:Y:S02]  /*05c0*/  LDC.64 R4, c[0x0][0x608] ;  /* 0x00018200ff047b82 */ /* 0x000e240000000a00 */
[----:B0-----:R0:W5:Y:S01]  /*05d0*/  LDG.E R11, desc[UR12][R4.64] ;  /* 0x0000000c040b7981 */ /* 0x001162000c1e1900 */
[----:B------:R-:W-:Y:S05]  /*05e0*/  BRA `(.L_x_5) ;  /* 0x0000000000047947 */ /* 0x000fea0003800000 */
.L_x_6:
[----:B------:R-:W1:Y:S02]  /*05f0*/  LDC R11, c[0x0][0x600] ;  /* 0x00018000ff0b7b82 */ /* 0x000e640000000800 */
.L_x_5:
[----:B------:R-:W-:Y:S02]  /*0600*/  ULDC.64 UR4, c[0x0][0x620] ;  /* 0x0001880000047ab9 */ /* 0x000fe40000000a00 */
[----:B------:R-:W-:-:S04]  /*0610*/  ISETP.NE.U32.AND P0, PT, RZ, UR4, PT ;  /* 0x00000004ff007c0c */ /* 0x000fc8000bf05070 */
[----:B------:R-:W-:-:S13]  /*0620*/  ISETP.NE.AND.EX P0, PT, RZ, UR5, PT, P0 ;  /* 0x00000005ff007c0c */ /* 0x000fda000bf05300 */
[----:B------:R-:W-:Y:S05]  /*0630*/  @!P0 BRA `(.L_x_7) ;  /* 0x00000000001c8947 */ /* 0x000fea0003800000 */
[----:B0-2---:R-:W0:Y:S02]  /*0640*/  LDC.64 R4, c[0x0][0x620] ;  /* 0x00018800ff047b82 */ /* 0x005e240000000a00 */
[----:B0-----:R-:W2:Y:S02]  /*0650*/  LDG.E.64 R4, desc[UR12][R4.64] ;  /* 0x0000000c04047981 */ /* 0x001ea4000c1e1b00 */
[----:B--2---:R-:W-:-:S04]  /*0660*/  ISETP.NE.U32.AND P0, PT, R4, RZ, PT ;  /* 0x000000ff0400720c */ /* 0x004fc80003f05070 */
[----:B------:R-:W-:-:S13]  /*0670*/  ISETP.NE.AND.EX P0, PT, R5, RZ, PT, P0 ;  /* 0x000000ff0500720c */ /* 0x000fda0003f05300 */
[----:B------:R-:W-:Y:S05]  /*0680*/  @!P0 BRA `(.L_x_7) ;  /* 0x0000000000088947 */ /* 0x000fea0003800000 */
[----:B------:R0:W5:Y:S01]  /*0690*/  LD.E R14, desc[UR12][R4.64] ;  /* 0x0000000c040e7980 */ /* 0x000162000c101900 */
[----:B------:R-:W-:Y:S05]  /*06a0*/  BRA `(.L_x_8) ;  /* 0x0000000000207947 */ /* 0x000fea0003800000 */
.L_x_7:
[----:B------:R-:W-:Y:S02]  /*06b0*/  ULDC.64 UR4, c[0x0][0x610] ;  /* 0x0001840000047ab9 */ /* 0x000fe40000000a00 */
[----:B------:R-:W-:-:S04]  /*06c0*/  ISETP.NE.U32.AND P0, PT, RZ, UR4, PT ;  /* 0x00000004ff007c0c */ /* 0x000fc8000bf05070 */
[----:B------:R-:W-:-:S13]  /*06d0*/  ISETP.NE.AND.EX P0, PT, RZ, UR5, PT, P0 ;  /* 0x00000005ff007c0c */ /* 0x000fda000bf05300 */
[----:B------:R-:W-:Y:S05]  /*06e0*/  @!P0 BRA `(.L_x_9) ;  /* 0x00000000000c8947 */ /* 0x000fea0003800000 */
[----:B------:R-:W3:Y:S02]  /*06f0*/  LDC.64 R14, c[0x0][0x610] ;  /* 0x00018400ff0e7b82 */ /* 0x000ee40000000a00 */
[----:B---3--:R4:W5:Y:S01]  /*0700*/  LDG.E R14, desc[UR12][R14.64] ;  /* 0x0000000c0e0e7981 */ /* 0x008962000c1e1900 */
[----:B------:R-:W-:Y:S05]  /*0710*/  BRA `(.L_x_8) ;  /* 0x0000000000047947 */ /* 0x000fea0003800000 */
.L_x_9:
[----:B------:R-:W3:Y:S02]  /*0720*/  LDC R14, c[0x0][0x604] ;  /* 0x00018100ff0e7b82 */ /* 0x000ee40000000800 */
.L_x_8:
[----:B------:R-:W1:Y:S01]  /*0730*/  LDC R3, c[0x0][0x3e8] ;  /* 0x0000fa00ff037b82 */ /* 0x000e620000000800 */
[----:B------:R-:W-:Y:S01]  /*0740*/  ULDC UR4, c[0x0][0x3dc] ;  /* 0x0000f70000047ab9 */ /* 0x000fe20000000800 */
[----:B------:R-:W-:Y:S01]  /*0750*/  ISETP.NE.AND P0, PT, R7, RZ, PT ;  /* 0x000000ff0700720c */ /* 0x000fe20003f05270 */
[----:B------:R-:W-:Y:S01]  /*0760*/  UIADD3 UR4, UR4, 0x1f, URZ ;  /* 0x0000001f04047890 */ /* 0x000fe2000fffe03f */
[----:B------:R-:W-:-:S03]  /*0770*/  ULDC.64 UR6, c[0x0][0x3e0] ;  /* 0x0000f80000067ab9 */ /* 0x000fc60000000a00 */
[----:B------:R-:W-:Y:S02]  /*0780*/  USHF.R.S32.HI UR5, URZ, 0x1f, UR4 ;  /* 0x0000001f3f057899 */ /* 0x000fe40008011404 */
[----:B------:R-:W-:Y:S02]  /*0790*/  UIMAD UR6, UR7, UR6, URZ ;  /* 0x00000006070672a4 */ /* 0x000fe4000f8e023f */
[----:B------:R-:W-:-:S04]  /*07a0*/  ULEA.HI UR5, UR5, UR4, URZ, 0x5 ;  /* 0x0000000405057291 */ /* 0x000fc8000f8f283f */
[----:B------:R-:W-:Y:S01]  /*07b0*/  USHF.R.S32.HI UR15, URZ, 0x5, UR5 ;  /* 0x000000053f0f7899 */ /* 0x000fe20008011405 */
[----:B-1----:R-:W-:-:S05]  /*07c0*/  IMAD R3, R3, UR6, RZ ;  /* 0x0000000603037c24 */ /* 0x002fca000f8e02ff */
[----:B------:R-:W-:Y:S01]  /*07d0*/  IMAD R3, R3, UR15, RZ ;  /* 0x0000000f03037c24 */ /* 0x000fe2000f8e02ff */
[----:B------:R-:W-:Y:S06]  /*07e0*/  @!P0 BRA `(.L_x_10) ;  /* 0x000000b000ac8947 */ /* 0x000fec0003800000 */
[----:B------:R-:W-:-:S13]  /*07f0*/  ISETP.NE.AND P0, PT, R7, 0x1, PT ;  /* 0x000000010700780c */ /* 0x000fda0003f05270 */
[----:B------:R-:W-:Y:S05]  /*0800*/  @P0 EXIT ;  /* 0x000000000000094d */ /* 0x000fea0003800000 */
[----:B------:R-:W-:Y:S01]  /*0810*/  ISETP.GE.AND P0, PT, R3, 0x1, PT ;  /* 0x000000010300780c */ /* 0x000fe20003f06270 */
[----:B------:R-:W-:Y:S01]  /*0820*/  UMOV UR4, URZ ;  /* 0x0000003f00047c82 */ /* 0x000fe20008000000 */
[----:B------:R-:W-:Y:S02]  /*0830*/  CS2R R54, SRZ ;  /* 0x0000000000367805 */ /* 0x000fe4000001ff00 */
[----:B------:R-:W-:Y:S02]  /*0840*/  CS2R R120, SRZ ;  /* 0x0000000000787805 */ /* 0x000fe4000001ff00 */
[----:B------:R-:W-:Y:S02]  /*0850*/  CS2R R122, SRZ ;  /* 0x00000000007a7805 */ /* 0x000fe4000001ff00 */
[----:B------:R-:W-:Y:S02]  /*0860*/  CS2R R124, SRZ ;  /* 0x00000000007c7805 */ /* 0x000fe4000001ff00 */
[----:B------:R-:W-:-:S02]  /*0870*/  CS2R R126, SRZ ;  /* 0x00000000007e7805 */ /* 0x000fc4000001ff00 */
[----:B------:R-:W-:Y:S02]  /*0880*/  CS2R R128, SRZ ;  /* 0x0000000000807805 */ /* 0x000fe4000001ff00 */
        /* <DEDUP_REMOVED lines=57> */
[----:B------:R-:W-:Y:S01]  /*0c20*/  CS2R R52, SRZ ;  /* 0x0000000000347805 */ /* 0x000fe2000001ff00 */
[----:B------:R-:W-:Y:S06]  /*0c30*/  @!P0 BRA `(.L_x_11) ;  /* 0x0000000000dc8947 */ /* 0x000fec0003800000 */
[----:B0-2---:R-:W-:-:S04]  /*0c40*/  LOP3.LUT R4, R2, 0x1, RZ, 0xfc, !PT ;  /* 0x0000000102047812 */ /* 0x005fc800078efcff */
[----:B------:R-:W-:-:S13]  /*0c50*/  ISETP.NE.AND P1, PT, R4, 0x3, PT ;  /* 0x000000030400780c */ /* 0x000fda0003f25270 */
[----:B------:R-:W-:Y:S05]  /*0c60*/  @!P1 BRA `(.L_x_12) ;  /* 0x0000000000049947 */ /* 0x000fea0003800000 */
[----:B------:R-:W-:Y:S01]  /*0c70*/  BPT.TRAP 0x1 ;  /* 0x000000040000795c */ /* 0x000fe20000300000 */
.L_x_12:
[----:B------:R-:W0:Y:S01]  /*0c80*/  S2UR UR5, SR_CgaCtaId ;  /* 0x00000000000579c3 */ /* 0x000e220000008800 */
[----:B------:R-:W-:Y:S01]  /*0c90*/  SHF.L.U32 R4, RZ, 0x1f, RZ ;  /* 0x0000001fff047819 */ /* 0x000fe200000006ff */
[----:B------:R-:W-:Y:S02]  /*0ca0*/  UMOV UR4, 0x400 ;  /* 0x0000040000047882 */ /* 0x000fe40000000000 */
[----:B0-----:R-:W-:-:S12]  /*0cb0*/  ULEA UR5, UR5, UR4, 0x18 ;  /* 0x0000000405057291 */ /* 0x001fd8000f8ec03f */
.L_x_13:
[----:B0-----:R-:W-:-:S04]  /*0cc0*/  IMAD.U32 R5, RZ, RZ, UR5 ;  /* 0x00000005ff057e24 */ /* 0x001fc8000f8e00ff */
[----:B------:R0:W1:Y:S03]  /*0cd0*/  SYNCS.PHASECHK.TRANS64.TRYWAIT P1, [R5+URZ+0x37000], R4 ;  /* 0x03700004050075a7 */ /* 0x000066000802017f */
[----:B-1----:R-:W-:Y:S05]  /*0ce0*/  @!P1 NANOSLEEP.SYNCS 0x989680 ;  /* 0x009896800000995d */ /* 0x002fea0003900000 */
[----:B------:R-:W1:Y:S02]  /*0cf0*/  @!P1 SYNCS.PHASECHK.TRANS64 P1, [R5+URZ+0x37000], R4 ;  /* 0x03700004050095a7 */ /* 0x000e64000802007f */
[----:B-1----:R-:W-:Y:S05]  /*0d00*/  @!P1 BRA `(.L_x_13) ;  /* 0xfffffffc00ec9947 */ /* 0x002fea000383ffff */
[----:B------:R-:W-:Y:S01]  /*0d10*/  USHF.R.U32.HI UR4, URZ, 0x4, UR5 ;  /* 0x000000043f047899 */ /* 0x000fe20008011605 */
[----:B------:R-:W-:Y:S01]  /*0d20*/  WARPGROUP.ARRIVE ;  /* 0x00000000000079c5 */ /* 0x000fe20000000000 */
[----:B------:R-:W-:Y:S02]  /*0d30*/  UIADD3 UR5, UR5, 0x2c000, URZ ;  /* 0x0002c00005057890 */ /* 0x000fe4000fffe03f */
[----:B------:R-:W-:Y:S02]  /*0d40*/  ULOP3.LUT UR4, UR4, 0x3fff, URZ, 0xc0, !UPT ;  /* 0x00003fff04047892 */ /* 0x000fe4000f8ec03f */
[----:B------:R-:W-:Y:S02]  /*0d50*/  USHF.R.U32.HI UR5, URZ, 0x4, UR5 ;  /* 0x000000043f057899 */ /* 0x000fe40008011605 */
[----:B------:R-:W-:Y:S02]  /*0d60*/  ULOP3.LUT UR14, UR4, 0x10000, URZ, 0xfc, !UPT ;  /* 0x00010000040e7892 */ /* 0x000fe4000f8efc3f */
[----:B------:R-:W-:-:S02]  /*0d70*/  ULOP3.LUT UR8, UR5, 0x3fff, URZ, 0xc0, !UPT ;  /* 0x00003fff05087892 */ /* 0x000fc4000f8ec03f */
[----:B------:R-:W-:Y:S02]  /*0d80*/  UIADD3 UR9, UR14, 0x100, URZ ;  /* 0x000001000e097890 */ /* 0x000fe4000fffe03f */
[----:B------:R-:W-:Y:S01]  /*0d90*/  UIADD3 UR10, UR14, 0x200, URZ ;  /* 0x000002000e0a7890 */ /* 0x000fe2000fffe03f */
[----:B------:R-:W-:Y:S02]  /*0da0*/  UMOV UR7, 0x40000040 ;  /* 0x4000004000077882 */ /* 0x000fe40000000000 */
[----:B------:R-:W-:Y:S01]  /*0db0*/  UMOV UR6, UR8 ;  /* 0x0000000800067c82 */ /* 0x000fe20008000000 */
[----:B------:R-:W-:Y:S01]  /*0dc0*/  UMOV UR4, UR14 ;  /* 0x0000000e00047c82 */ /* 0x000fe20008000000 */
[----:B------:R-:W-:Y:S01]  /*0dd0*/  UMOV UR5, 0x80000020 ;  /* 0x8000002000057882 */ /* 0x000fe20000000000 */
[----:B------:R-:W-:Y:S01]  /*0de0*/  UIADD3 UR11, UR14, 0x300, URZ ;  /* 0x000003000e0b7890 */ /* 0x000fe2000fffe03f */
[----:B------:R-:W-:Y:S01]  /*0df0*/  HGMMA.64x64x16.F32.BF16 R120, gdesc[UR4].tnspB, RZ, !UPT ;  /* 0x40e00000047879f0 */ /* 0x000fe2000c7018ff */
        /* <DEDUP_REMOVED lines=9> */
[----:B------:R-:W-:-:S02]  /*0e90*/  UMOV UR5, 0x80000020 ;  /* 0x8000002000057882 */ /* 0x000fc40000000000 */
[----:B------:R-:W-:Y:S01]  /*0ea0*/  HGMMA.64x64x16.F32.BF16 R24, gdesc[UR4].tnspB, RZ, !UPT ;  /* 0x40e00000041879f0 */ /* 0x000fe2000c7018ff */
[----:B------:R-:W-:Y:S02]  /*0eb0*/  UIADD3 UR4, UR14, 0x2, URZ ;  /* 0x000000020e047890 */ /* 0x000fe4000fffe03f */
[----:B------:R-:W-:Y:S02]  /*0ec0*/  UIADD3 UR6, UR8, 0x80, URZ ;  /* 0x0000008008067890 */ /* 0x000fe4000fffe03f */
[----:B------:R-:W-:Y:S01]  /*0ed0*/  UIADD3 UR8, UR14, 0x102, URZ ;  /* 0x000001020e087890 */ /* 0x000fe2000fffe03f */
[----:B------:R-:W-:Y:S01]  /*0ee0*/  UMOV UR5, 0x80000020 ;  /* 0x8000002000057882 */ /* 0x000fe20000000000 */
[----:B------:R-:W-:-:S05]  /*0ef0*/  UMOV UR7, 0x40000040 ;  /* 0x4000004000077882 */ /* 0x000fca0000000000 */
[----:B------:R-:W-:Y:S01]  /*0f00*/  HGMMA.64x64x16.F32.BF16 R120, gdesc[UR4].tnspB, R120 ;  /* 0x40e00000047879f0 */ /* 0x000fe20008701878 */
[----:B------:R-:W-:Y:S01]  /*0f10*/  UMOV UR4, UR8 ;  /* 0x0000000800047c82 */ /* 0x000fe20008000000 */
[----:B------:R-:W-:Y:S02]  /*0f20*/  UMOV UR5, 0x80000020 ;  /* 0x8000002000057882 */ /* 0x000fe40000000000 */
[----:B------:R-:W-:Y:S01]  /*0f30*/  HGMMA.64x64x16.F32.BF16 R88, gdesc[UR4].tnspB, R88 ;  /* 0x40e00000045879f0 */ /* 0x000fe20008701858 */
[----:B------:R-:W-:Y:S01]  /*0f40*/  UMOV UR4, UR9 ;  /* 0x0000000900047c82 */ /* 0x000fe20008000000 */
[----:B------:R-:W-:Y:S02]  /*0f50*/  UMOV UR5, 0x80000020 ;  /* 0x8000002000057882 */ /* 0x000fe40000000000 */
[----:B------:R-:W-:Y:S01]  /*0f60*/  HGMMA.64x64x16.F32.BF16 R56, gdesc[UR4].tnspB, R56 ;  /* 0x40e00000043879f0 */ /* 0x000fe20008701838 */
[----:B------:R-:W-:Y:S01]  /*0f70*/  UMOV UR4, UR10 ;  /* 0x0000000a00047c82 */ /* 0x000fe20008000000 */
[----:B------:R-:W-:-:S02]  /*0f80*/  UMOV UR5, 0x80000020 ;  /* 0x8000002000057882 */ /* 0x000fc40000000000 */
[----:B------:R-:W-:Y:S01]  /*0f90*/  HGMMA.64x64x16.F32.BF16 R24, gdesc[UR4].tnspB, R24, gsb0 ;  /* 0x40e00000041879f0 */ /* 0x000fe20008001818 */
[----:B------:R-:W-:-:S05]  /*0fa0*/  UMOV UR4, 0x1 ;  /* 0x0000000100047882 */ /* 0x000fca0000000000 */
.L_x_11:
[----:B0-2---:R-:W-:-:S05]  /*0fb0*/  VIMNMX R4, R3, 0x1, PT ;  /* 0x0000000103047848 */ /* 0x005fca0003fe0100 */
[----:B------:R-:W-:-:S05]  /*0fc0*/  IMAD.IADD R3, R3, 0x1, -R4 ;  /* 0x0000000103037824 */ /* 0x000fca00078e0a04 */
[----:B------:R-:W-:-:S13]  /*0fd0*/  ISETP.GE.AND P1, PT, R3, 0x1, PT ;  /* 0x000000010300780c */ /* 0x000fda0003f26270 */
[----:B------:R-:W-:Y:S05]  /*0fe0*/  @!P1 BRA `(.L_x_14) ;  /* 0x00000004004c9947 */ /* 0x000fea0003800000 */
[----:B------:R-:W0:Y:S01]  /*0ff0*/  S2UR UR5, SR_CgaCtaId ;  /* 0x00000000000579c3 */ /* 0x000e220000008800 */
[----:B------:R-:W-:Y:S01]  /*1000*/  UMOV UR6, 0x400 ;  /* 0x0000040000067882 */ /* 0x000fe20000000000 */
[----:B------:R-:W-:Y:S01]  /*1010*/  LOP3.LUT R8, R2, 0x1, RZ, 0xfc, !PT ;  /* 0x0000000102087812 */ /* 0x000fe200078efcff */
[----:B------:R-:W-:Y:S01]  /*1020*/  IMAD.MOV.U32 R7, RZ, RZ, RZ ;  /* 0x000000ffff077224 */ /* 0x000fe200078e00ff */
[----:B------:R-:W-:Y:S01]  /*1030*/  UISETP.NE.U32.AND UP0, UPT, UR4, URZ, UPT ;  /* 0x0000003f0400728c */ /* 0x000fe2000bf05070 */
[----:B------:R-:W-:Y:S01]  /*1040*/  IMAD.MOV.U32 R4, RZ, RZ, R3 ;  /* 0x000000ffff047224 */ /* 0x000fe200078e0003 */
[----:B0-----:R-:W-:-:S04]  /*1050*/  ULEA UR6, UR5, UR6, 0x18 ;  /* 0x0000000605067291 */ /* 0x001fc8000f8ec03f */
[----:B------:R-:W-:Y:S02]  /*1060*/  UIADD3 UR5, UR6, 0x2c000, URZ ;  /* 0x0002c00006057890 */ /* 0x000fe4000fffe03f */
[----:B------:R-:W-:Y:S02]  /*1070*/  USHF.R.U32.HI UR7, URZ, 0x4, UR6 ;  /* 0x000000043f077899 */ /* 0x000fe40008011606 */
[----:B------:R-:W-:Y:S02]  /*1080*/  USHF.R.U32.HI UR5, URZ, 0x4, UR5 ;  /* 0x000000043f057899 */ /* 0x000fe40008011605 */
[----:B------:R-:W-:Y:S02]  /*1090*/  ULOP3.LUT UR7, UR7, 0x3fff, URZ, 0xc0, !UPT ;  /* 0x00003fff07077892 */ /* 0x000fe4000f8ec03f */
[----:B------:R-:W-:Y:S02]  /*10a0*/  ULOP3.LUT UR18, UR5, 0x3fff, URZ, 0xc0, !UPT ;  /* 0x00003fff05127892 */ /* 0x000fe4000f8ec03f */
[----:B------:R-:W-:Y:S01]  /*10b0*/  ULOP3.LUT UR19, UR7, 0x10000, URZ, 0xfc, !UPT ;  /* 0x0001000007137892 */ /* 0x000fe2000f8efc3f */
[----:B------:R-:W-:-:S11]  /*10c0*/  UMOV UR5, URZ ;  /* 0x0000003f00057c82 */ /* 0x000fd60008000000 */
.L_x_19:
[----:B------:R-:W-:-:S13]  /*10d0*/  ISETP.NE.AND P2, PT, R8, 0x3, PT ;  /* 0x000000030800780c */ /* 0x000fda0003f45270 */
[----:B0-----:R-:W-:Y:S05]  /*10e0*/  @!P2 BRA `(.L_x_15) ;  /* 0x000000000004a947 */ /* 0x001fea0003800000 */
[----:B------:R-:W-:Y:S01]  /*10f0*/  BPT.TRAP 0x1 ;  /* 0x000000040000795c */ /* 0x000fe20000300000 */
.L_x_15:
[----:B------:R-:W-:Y:S01]  /*1100*/  SHF.L.U32 R5, R7, 0x1f, RZ ;  /* 0x0000001f07057819 */ /* 0x000fe200000006ff */
[----:B------:R-:W-:-:S12]  /*1110*/  ULEA UR7, UR4, UR6, 0x3 ;  /* 0x0000000604077291 */ /* 0x000fd8000f8e183f */
.L_x_16:
[----:B0-----:R-:W-:-:S04]  /*1120*/  IMAD.U32 R6, RZ, RZ, UR7 ;  /* 0x00000007ff067e24 */ /* 0x001fc8000f8e00ff */
[----:B------:R0:W1:Y:S03]  /*1130*/  SYNCS.PHASECHK.TRANS64.TRYWAIT P1, [R6+URZ+0x37000], R5 ;  /* 0x03700005060075a7 */ /* 0x000066000802017f */
[----:B-1----:R-:W-:Y:S05]  /*1140*/  @!P1 NANOSLEEP.SYNCS 0x989680 ;  /* 0x009896800000995d */ /* 0x002fea0003900000 */
[----:B------:R-:W1:Y:S02]  /*1150*/  @!P1 SYNCS.PHASECHK.TRANS64 P1, [R6+URZ+0x37000], R5 ;  /* 0x03700005060095a7 */ /* 0x000e64000802007f */
[----:B-1----:R-:W-:Y:S05]  /*1160*/  @!P1 BRA `(.L_x_16) ;  /* 0xfffffffc00ec9947 */ /* 0x002fea000383ffff */
[----:B------:R-:W-:Y:S01]  /*1170*/  ULEA UR7, UR4, UR19, 0xa ;  /* 0x0000001304077291 */ /* 0x000fe2000f8e503f */
[----:B------:R-:W-:Y:S01]  /*1180*/  WARPGROUP.ARRIVE ;  /* 0x00000000000079c5 */ /* 0x000fe20000000000 */
[----:B------:R-:W-:Y:S02]  /*1190*/  ULEA UR14, UR4, UR18, 0x8 ;  /* 0x00000012040e7291 */ /* 0x000fe4000f8e403f */
[----:B------:R-:W-:Y:S02]  /*11a0*/  UIADD3 UR15, UR7, 0x100, URZ ;  /* 0x00000100070f7890 */ /* 0x000fe4000fffe03f */
[----:B------:R-:W-:Y:S02]  /*11b0*/  UIADD3 UR16, UR7, 0x200, URZ ;  /* 0x0000020007107890 */ /* 0x000fe4000fffe03f */
[----:B------:R-:W-:Y:S01]  /*11c0*/  UMOV UR8, UR7 ;  /* 0x0000000700087c82 */ /* 0x000fe20008000000 */
[----:B------:R-:W-:Y:S01]  /*11d0*/  UMOV UR9, 0x80000020 ;  /* 0x8000002000097882 */ /* 0x000fe20000000000 */
[----:B------:R-:W-:Y:S01]  /*11e0*/  UMOV UR10, UR14 ;  /* 0x0000000e000a7c82 */ /* 0x000fe20008000000 */
[----:B------:R-:W-:Y:S01]  /*11f0*/  UMOV UR11, 0x40000040 ;  /* 0x40000040000b7882 */ /* 0x000fe20000000000 */
[----:B------:R-:W-:Y:S01]  /*1200*/  UIADD3 UR17, UR7, 0x300, URZ ;  /* 0x0000030007117890 */ /* 0x000fe2000fffe03f */
[----:B------:R-:W-:Y:S01]  /*1210*/  HGMMA.64x64x16.F32.BF16 R120, gdesc[UR8].tnspB, R120, UP0 ;  /* 0x40e00000087879f0 */ /* 0x000fe2000bf01878 */
[----:B------:R-:W-:Y:S01]  /*1220*/  UMOV UR8, UR15 ;  /* 0x0000000f00087c82 */ /* 0x000fe20008000000 */
[----:B------:R-:W-:Y:S01]  /*1230*/  UMOV UR9, 0x80000020 ;  /* 0x8000002000097882 */ /* 0x000fe20000000000 */
[----:B------:R-:W-:Y:S01]  /*1240*/  UIADD3 UR15, UR7, 0x202, URZ ;  /* 0x00000202070f7890 */ /* 0x000fe2000fffe03f */
[----:B------:R-:W-:Y:S01]  /*1250*/  HGMMA.64x64x16.F32.BF16 R88, gdesc[UR8].tnspB, R88, UP0 ;  /* 0x40e00000085879f0 */ /* 0x000fe2000bf01858 */
[----:B------:R-:W-:Y:S01]  /*1260*/  UMOV UR8, UR16 ;  /* 0x0000001000087c82 */ /* 0x000fe20008000000 */
[----:B------:R-:W-:-:S02]  /*1270*/  UMOV UR9, 0x80000020 ;  /* 0x8000002000097882 */ /* 0x000fc40000000000 */
[----:B------:R-:W-:Y:S01]  /*1280*/  HGMMA.64x64x16.F32.BF16 R56, gdesc[UR8].tnspB, R56, UP0 ;  /* 0x40e00000083879f0 */ /* 0x000fe2000bf01838 */
[----:B------:R-:W-:Y:S01]  /*1290*/  UMOV UR8, UR17 ;  /* 0x0000001100087c82 */ /* 0x000fe20008000000 */
[----:B------:R-:W-:Y:S02]  /*12a0*/  UMOV UR9, 0x80000020 ;  /* 0x8000002000097882 */ /* 0x000fe40000000000 */
[----:B------:R-:W-:Y:S01]  /*12b0*/  HGMMA.64x64x16.F32.BF16 R24, gdesc[UR8].tnspB, R24, UP0 ;  /* 0x40e00000081879f0 */ /* 0x000fe2000bf01818 */
[----:B------:R-:W-:Y:S02]  /*12c0*/  UIADD3 UR8, UR7, 0x2, URZ ;  /* 0x0000000207087890 */ /* 0x000fe4000fffe03f */
[----:B------:R-:W-:Y:S02]  /*12d0*/  UIADD3 UR10, UR14, 0x80, URZ ;  /* 0x000000800e0a7890 */ /* 0x000fe4000fffe03f */
[----:B------:R-:W-:Y:S01]  /*12e0*/  UIADD3 UR14, UR7, 0x102, URZ ;  /* 0x00000102070e7890 */ /* 0x000fe2000fffe03f */
[----:B------:R-:W-:Y:S01]  /*12f0*/  UMOV UR9, 0x80000020 ;  /* 0x8000002000097882 */ /* 0x000fe20000000000 */
[----:B------:R-:W-:Y:S01]  /*1300*/  UMOV UR11, 0x40000040 ;  /* 0x40000040000b7882 */ /* 0x000fe20000000000 */
[----:B------:R-:W-:-:S04]  /*1310*/  UIADD3 UR7, UR7, 0x302, URZ ;  /* 0x0000030207077890 */ /* 0x000fc8000fffe03f */
        /* <DEDUP_REMOVED lines=9> */
[----:B------:R-:W-:Y:S03]  /*13b0*/  HGMMA.64x64x16.F32.BF16 R24, gdesc[UR8].tnspB, R24, gsb0 ;  /* 0x40e00000081879f0 */ /* 0x000fe60008001818 */
[----:B------:R-:W-:Y:S02]  /*13c0*/  WARPGROUP.DEPBAR.LE gsb0, 0x1 ;  /* 0x00008000000079c5 */ /* 0x000fe40000010100 */
[----:B------:R-:W-:Y:S05]  /*13d0*/  @!P2 BRA `(.L_x_17) ;  /* 0x000000000004a947 */ /* 0x000fea0003800000 */
[----:B------:R-:W-:Y:S01]  /*13e0*/  BPT.TRAP 0x1 ;  /* 0x000000040000795c */ /* 0x000fe20000300000 */
.L_x_17:
[----:B------:R-:W-:Y:S01]  /*13f0*/  ULEA UR7, UR5, UR6, 0x3 ;  /* 0x0000000605077291 */ /* 0x000fe2000f8e183f */
[----:B------:R-:W-:-:S03]  /*1400*/  ISETP.GT.U32.AND P1, PT, R2, 0x1, PT ;  /* 0x000000010200780c */ /* 0x000fc60003f24070 */
[----:B------:R-:W-:-:S04]  /*1410*/  UIADD3 UR7, UR7, 0x37058, URZ ;  /* 0x0003705807077890 */ /* 0x000fc8000fffe03f */
[----:B------:R-:W-:-:S09]  /*1420*/  UPRMT UR7, URZ, 0x654, UR7 ;  /* 0x000006543f077896 */ /* 0x000fd20008000007 */
[----:B------:R-:W-:Y:S01]  /*1430*/  SYNCS.ARRIVE.TRANS64.RED.A1T0 RZ, [UR7], RZ ;  /* 0x000000ffffff79a7 */ /* 0x000fe20008100407 */
[----:B------:R-:W-:Y:S05]  /*1440*/  @P1 BRA `(.L_x_18) ;  /* 0x0000000000041947 */ /* 0x000fea0003800000 */
[----:B------:R-:W-:Y:S01]  /*1450*/  BPT.TRAP 0x1 ;  /* 0x000000040000795c */ /* 0x000fe20000300000 */
.L_x_18:
[----:B------:R-:W-:Y:S01]  /*1460*/  UIADD3 UR4, UR4, 0x1, URZ ;  /* 0x0000000104047890 */ /* 0x000fe2000fffe03f */
[C---:B------:R-:W-:Y:S01]  /*1470*/  ISETP.GT.AND P1, PT, R4.reuse, 0x1, PT ;  /* 0x000000010400780c */ /* 0x040fe20003f24270 */
[----:B------:R-:W-:Y:S01]  /*1480*/  UIADD3 UR5, UR5, 0x1, URZ ;  /* 0x0000000105057890 */ /* 0x000fe2000fffe03f */
[----:B------:R-:W-:Y:S01]  /*1490*/  VIADD R4, R4, 0xffffffff ;  /* 0xffffffff04047836 */ /* 0x000fe20000000000 */
[----:B------:R-:W-:Y:S02]  /*14a0*/  UISETP.NE.AND UP0, UPT, UR4, 0xb, UPT ;  /* 0x0000000b0400788c */ /* 0x000fe4000bf05270 */
[----:B------:R-:W-:Y:S02]  /*14b0*/  UISETP.NE.AND UP1, UPT, UR5, 0xb, UPT ;  /* 0x0000000b0500788c */ /* 0x000fe4000bf25270 */
[----:B------:R-:W-:Y:S02]  /*14c0*/  USEL UR7, URZ, 0x1, UP0 ;  /* 0x000000013f077887 */ /* 0x000fe40008000000 */
[----:B------:R-:W-:-:S02]  /*14d0*/  USEL UR4, UR4, URZ, UP0 ;  /* 0x0000003f04047287 */ /* 0x000fc40008000000 */
[----:B------:R-:W-:Y:S02]  /*14e0*/  USEL UR5, UR5, URZ, UP1 ;  /* 0x0000003f05057287 */ /* 0x000fe40008800000 */
[----:B------:R-:W-:Y:S01]  /*14f0*/  UPLOP3.LUT UP0, UPT, UPT, UPT, UPT, 0x80, 0x0 ;  /* 0x000000000000789c */ /* 0x000fe20003f0f070 */
[----:B------:R-:W-:Y:S01]  /*1500*/  LOP3.LUT R7, R7, UR7, RZ, 0x3c, !PT ;  /* 0x0000000707077c12 */ /* 0x000fe2000f8e3cff */
[----:B------:R-:W-:Y:S09]  /*1510*/  @P1 BRA `(.L_x_19) ;  /* 0xfffffff800ec1947 */ /* 0x000ff2000383ffff */
.L_x_14:
[----:B------:R-:W-:Y:S02]  /*1520*/  WARPGROUP.DEPBAR.LE gsb0, 0x0 ;  /* 0x00008000000079c5 */ /* 0x000fe40000010000 */
[----:B------:R-:W-:Y:S05]  /*1530*/  @!P0 BRA `(.L_x_20) ;  /* 0x0000000000448947 */ /* 0x000fea0003800000 */
[----:B------:R-:W-:-:S04]  /*1540*/  LOP3.LUT R4, R2, 0x1, RZ, 0xfc, !PT ;  /* 0x0000000102047812 */ /* 0x000fc800078efcff */
[----:B------:R-:W-:-:S13]  /*1550*/  ISETP.NE.AND P0, PT, R4, 0x3, PT ;  /* 0x000000030400780c */ /* 0x000fda0003f05270 */
[----:B------:R-:W-:Y:S05]  /*1560*/  @!P0 BRA `(.L_x_21) ;  /* 0x0000000000048947 */ /* 0x000fea0003800000 */
[----:B------:R-:W-:Y:S01]  /*1570*/  BPT.TRAP 0x1 ;  /* 0x000000040000795c */ /* 0x000fe20000300000 */
.L_x_21:
[----:B0-----:R-:W0:Y:S01]  /*1580*/  S2R R6, SR_CgaCtaId ;  /* 0x0000000000067919 */ /* 0x001e220000008800 */
[----:B------:R-:W-:Y:S01]  /*1590*/  IMAD.WIDE.U32 R4, R3, -0x45d1745d, RZ ;  /* 0xba2e8ba303047825 */ /* 0x000fe200078e00ff */
[----:B------:R-:W-:-:S04]  /*15a0*/  ISETP.GT.U32.AND P0, PT, R2, 0x1, PT ;  /* 0x000000010200780c */ /* 0x000fc80003f04070 */
[----:B------:R-:W-:Y:S02]  /*15b0*/  SHF.R.U32.HI R4, RZ, 0x3, R5 ;  /* 0x00000003ff047819 */ /* 0x000fe40000011605 */
[----:B------:R-:W-:-:S03]  /*15c0*/  MOV R5, 0x400 ;  /* 0x0000040000057802 */ /* 0x000fc60000000f00 */
[----:B------:R-:W-:Y:S01]  /*15d0*/  IMAD R3, R4, -0xb, R3 ;  /* 0xfffffff504037824 */ /* 0x000fe200078e0203 */
[----:B0-----:R-:W-:-:S05]  /*15e0*/  LEA R6, R6, R5, 0x18 ;  /* 0x0000000506067211 */ /* 0x001fca00078ec0ff */
[----:B------:R-:W-:-:S04]  /*15f0*/  IMAD R3, R3, 0x8, R6 ;  /* 0x0000000803037824 */ /* 0x000fc800078e0206 */
[----:B------:R-:W-:-:S05]  /*1600*/  VIADD R3, R3, 0x37058 ;  /* 0x0003705803037836 */ /* 0x000fca0000000000 */
[----:B------:R-:W-:-:S04]  /*1610*/  PRMT R3, RZ, 0x654, R3 ;  /* 0x00000654ff037816 */ /* 0x000fc80000000003 */
[----:B------:R1:W-:Y:S01]  /*1620*/  SYNCS.ARRIVE.TRANS64.RED.A1T0 RZ, [R3+URZ], RZ ;  /* 0x000000ff03ff79a7 */ /* 0x0003e2000810043f */
[----:B------:R-:W-:Y:S05]  /*1630*/  @P0 BRA `(.L_x_20) ;  /* 0x0000000000040947 */ /* 0x000fea0003800000 */
[----:B------:R-:W-:Y:S01]  /*1640*/  BPT.TRAP 0x1 ;  /* 0x000000040000795c */ /* 0x000fe20000300000 */
.L_x_20:
[----:B------:R-:W2:Y:S01]  /*1650*/  S2R R4, SR_CTAID.Y ;  /* 0x0000000000047919 */ /* 0x000ea20000002600 */
[----:B------:R-:W-:Y:S01]  /*1660*/  ULDC.64 UR4, c[0x0][0x280] ;  /* 0x0000a00000047ab9 */ /* 0x000fe20000000a00 */
[----:B-1----:R-:W-:Y:S01]  /*1670*/  SHF.R.S32.HI R3, RZ, 0x1f, R0 ;  /* 0x0000001fff037819 */ /* 0x002fe20000011400 */
[----:B------:R-:W1:Y:S03]  /*1680*/  S2R R9, SR_CTAID.X ;  /* 0x0000000000097919 */ /* 0x000e660000002500 */
[----:B------:R-:W-:-:S04]  /*1690*/  LEA.HI R2, R3, R0, RZ, 0x2 ;  /* 0x0000000003027211 */ /* 0x000fc800078f10ff */
[--C-:B0-----:R-:W-:Y:S02]  /*16a0*/  SHF.R.S32.HI R6, RZ, 0x2, R2.reuse ;  /* 0x00000002ff067819 */ /* 0x101fe40000011402 */
[----:B------:R-:W-:-:S04]  /*16b0*/  SHF.R.S32.HI R5, RZ, 0x1f, R2 ;  /* 0x0000001fff057819 */ /* 0x000fc80000011402 */
[----:B------:R-:W-:-:S04]  /*16c0*/  LEA.HI R5, R5, R6, RZ, 0x3 ;  /* 0x0000000605057211 */ /* 0x000fc800078f18ff */
[----:B------:R-:W-:Y:S01]  /*16d0*/  LOP3.LUT R7, R5, 0xfffffff8, RZ, 0xc0, !PT ;  /* 0xfffffff805077812 */ /* 0x000fe200078ec0ff */
[----:B--2---:R-:W-:Y:S02]  /*16e0*/  IMAD.SHL.U32 R4, R4, 0x40, RZ ;  /* 0x0000004004047824 */ /* 0x004fe400078e00ff */
[----:B-1----:R-:W-:-:S03]  /*16f0*/  IMAD.SHL.U32 R10, R9, 0x100, RZ ;  /* 0x00000100090a7824 */ /* 0x002fc600078e00ff */
[----:B------:R-:W-:-:S04]  /*1700*/  ISETP.GE.AND P0, PT, R4, UR5, PT ;  /* 0x0000000504007c0c */ /* 0x000fc8000bf06270 */
[----:B------:R-:W-:-:S13]  /*1710*/  ISETP.GE.OR P0, PT, R10, UR4, P0 ;  /* 0x000000040a007c0c */ /* 0x000fda0008706670 */
[----:B------:R-:W-:Y:S05]  /*1720*/  @P0 EXIT ;  /* 0x000000000000094d */ /* 0x000fea0003800000 */
[----:B------:R-:W0:Y:S01]  /*1730*/  LDC.64 R12, c[0x0][0x658] ;  /* 0x00019600ff0c7b82 */ /* 0x000e220000000a00 */
[----:B------:R-:W-:Y:S01]  /*1740*/  LOP3.LUT R5, R2, 0x7ffffffc, RZ, 0xc0, !PT ;  /* 0x7ffffffc02057812 */ /* 0x000fe200078ec0ff */
[----:B------:R-:W-:Y:S01]  /*1750*/  IMAD.IADD R2, R6, 0x1, -R7 ;  /* 0x0000000106027824 */ /* 0x000fe200078e0a07 */
[----:B------:R-:W-:Y:S02]  /*1760*/  LEA.HI R6, R3, R0, RZ, 0x5 ;  /* 0x0000000003067211 */ /* 0x000fe400078f28ff */
[----:B---3-5:R-:W-:Y:S01]  /*1770*/  FSETP.NEU.AND P1, PT, R14, RZ, PT ;  /* 0x000000ff0e00720b */ /* 0x028fe20003f2d000 */
[----:B------:R-:W-:Y:S01]  /*1780*/  IMAD.IADD R5, R0, 0x1, -R5 ;  /* 0x0000000100057824 */ /* 0x000fe200078e0a05 */
[----:B------:R-:W-:Y:S02]  /*1790*/  SHF.R.S32.HI R3, RZ, 0x1f, R2 ;  /* 0x0000001fff037819 */ /* 0x000fe40000011402 */
[----:B----4-:R-:W-:Y:S01]  /*17a0*/  SHF.R.S32.HI R15, RZ, 0x5, R6 ;  /* 0x00000005ff0f7819 */ /* 0x010fe20000011406 */
[----:B------:R-:W-:-:S02]  /*17b0*/  IMAD.SHL.U32 R5, R5, 0x2, RZ ;  /* 0x0000000205057824 */ /* 0x000fc400078e00ff */
[----:B------:R-:W-:-:S03]  /*17c0*/  IMAD.WIDE R8, R9, 0x100, R2 ;  /* 0x0000010009087825 */ /* 0x000fc600078e0202 */
[----:B------:R-:W-:Y:S01]  /*17d0*/  SHF.R.S32.HI R7, RZ, 0x1f, R5 ;  /* 0x0000001fff077819 */ /* 0x000fe20000011405 */
[C---:B------:R-:W-:Y:S01]  /*17e0*/  IMAD R3, R15.reuse, -0x10, -R10 ;  /* 0xfffffff00f037824 */ /* 0x040fe200078e0a0a */
[C---:B------:R-:W-:Y:S01]  /*17f0*/  IADD3 R6, P0, R4.reuse, R5, RZ ;  /* 0x0000000504067210 */ /* 0x040fe20007f1e0ff */
[----:B------:R-:W-:Y:S01]  /*1800*/  IMAD.WIDE R8, R15, 0x10, R8 ;  /* 0x000000100f087825 */ /* 0x000fe200078e0208 */
[----:B------:R-:W-:Y:S02]  /*1810*/  IADD3 R10, -R5, UR5, -R4 ;  /* 0x00000005050a7c10 */ /* 0x000fe4000fffe904 */
[----:B------:R-:W-:Y:S02]  /*1820*/  LEA.HI.X.SX32 R7, R4, R7, 0x1, P0 ;  /* 0x0000000704077211 */ /* 0x000fe400000f0eff */
[----:B------:R-:W-:Y:S01]  /*1830*/  IADD3 R0, R3, UR4, -R2 ;  /* 0x0000000403007c10 */ /* 0x000fe2000fffe802 */
[-C--:B0-----:R-:W-:Y:S01]  /*1840*/  IMAD R2, R9, R12.reuse, RZ ;  /* 0x0000000c09027224 */ /* 0x081fe200078e02ff */
[----:B------:R-:W-:Y:S01]  /*1850*/  ISETP.GT.AND P3, PT, R10, RZ, PT ;  /* 0x000000ff0a00720c */ /* 0x000fe20003f64270 */
[----:B------:R-:W-:Y:S01]  /*1860*/  IMAD.WIDE.U32 R18, R8, R12, R6 ;  /* 0x0000000c08127225 */ /* 0x000fe200078e0006 */
[----:B------:R-:W-:-:S02]  /*1870*/  SHF.L.U64.HI R15, R12, 0x3, R13 ;  /* 0x000000030c0f7819 */ /* 0x000fc4000001020d */
[----:B------:R-:W-:Y:S01]  /*1880*/  P2R R3, PR, RZ, 0x8 ;  /* 0x00000008ff037803 */ /* 0x000fe20000000000 */
[----:B------:R-:W-:Y:S01]  /*1890*/  IMAD R21, R8, R13, R2 ;  /* 0x0000000d08157224 */ /* 0x000fe200078e0202 */
[----:B------:R-:W-:Y:S01]  /*18a0*/  ISETP.GT.AND P0, PT, R0, RZ, P3 ;  /* 0x000000ff0000720c */ /* 0x000fe20001f04270 */
[----:B------:R-:W-:Y:S02]  /*18b0*/  IMAD.SHL.U32 R16, R12, 0x8, RZ ;  /* 0x000000080c107824 */ /* 0x000fe400078e00ff */
[----:B------:R-:W-:Y:S01]  /*18c0*/  IMAD.IADD R21, R19, 0x1, R21 ;  /* 0x0000000113157824 */ /* 0x000fe200078e0215 */
[----:B------:R-:W-:Y:S09]  /*18d0*/  @!P1 BRA `(.L_x_22) ;  /* 0x0000006c00cc9947 */ /* 0x000ff20003800000 */
[----:B------:R-:W-:Y:S01]  /*18e0*/  ULDC.64 UR4, c[0x0][0x630] ;  /* 0x00018c0000047ab9 */ /* 0x000fe20000000a00 */
[----:B------:R-:W-:Y:S01]  /*18f0*/  ULDC.64 UR8, c[0x0][0x628] ;  /* 0x00018a0000087ab9 */ /* 0x000fe20000000a00 */
[----:B------:R-:W-:Y:S01]  /*1900*/  IMAD R17, R9, UR4, RZ ;  /* 0x0000000409117c24 */ /* 0x000fe2000f8e02ff */
[----:B------:R-:W-:Y:S01]  /*1910*/  ULDC.64 UR6, c[0x0][0x650] ;  /* 0x0001940000067ab9 */ /* 0x000fe20000000a00 */
[----:B------:R-:W-:-:S04]  /*1920*/  IMAD.WIDE.U32 R2, R8, UR4, R6 ;  /* 0x0000000408027c25 */ /* 0x000fc8000f8e0006 */
[----:B------:R-:W-:Y:S01]  /*1930*/  IMAD R17, R8, UR5, R17 ;  /* 0x0000000508117c24 */ /* 0x000fe2000f8e0211 */
[----:B------:R-:W-:-:S03]  /*1940*/  LEA R4, P1, R2, UR8, 0x1 ;  /* 0x0000000802047c11 */ /* 0x000fc6000f8208ff */
[----:B------:R-:W-:-:S05]  /*1950*/  IMAD.IADD R3, R3, 0x1, R17 ;  /* 0x0000000103037824 */ /* 0x000fca00078e0211 */
[----:B------:R-:W-:-:S05]  /*1960*/  LEA.HI.X R5, R2, UR9, R3, 0x1, P1 ;  /* 0x0000000902057c11 */ /* 0x000fca00088f0c03 */
[----:B------:R-:W2:Y:S01]  /*1970*/  @P0 LDG.E.LTC128B.U16 R19, desc[UR12][R4.64] ;  /* 0x0000000c04130981 */ /* 0x000ea2000c1e1520 */
[----:B------:R-:W-:Y:S01]  /*1980*/  ISETP.GT.AND P6, PT, R10, 0x1, PT ;  /* 0x000000010a00780c */ /* 0x000fe20003fc4270 */
[----:B------:R-:W-:Y:S01]  /*1990*/  BSSY B0, `(.L_x_23) ;  /* 0x000000e000007945 */ /* 0x000fe20003800000 */
[----:B------:R-:W-:Y:S02]  /*19a0*/  LEA R2, P2, R18, UR6, 0x1 ;  /* 0x0000000612027c11 */ /* 0x000fe4000f8408ff */
[----:B------:R-:W-:Y:S01]  /*19b0*/  ISETP.GT.AND P1, PT, R0, RZ, P6 ;  /* 0x000000ff0000720c */ /* 0x000fe20003724270 */
[----:B--2---:R-:W-:-:S04]  /*19c0*/  IMAD.U32 R3, R19, 0x10000, RZ ;  /* 0x0001000013037824 */ /* 0x004fc800078e00ff */
[----:B------:R-:W-:-:S04]  /*19d0*/  FMUL R3, R3, R14 ;  /* 0x0000000e03037220 */ /* 0x000fc80000400000 */
[----:B------:R-:W-:-:S05]  /*19e0*/  FFMA R3, R120, R11, R3 ;  /* 0x0000000b78037223 */ /* 0x000fca0000000003 */
[----:B------:R-:W-:Y:S02]  /*19f0*/  F2FP.BF16.F32.PACK_AB R20, RZ, R3 ;  /* 0x00000003ff14723e */ /* 0x000fe400000010ff */
[----:B------:R-:W-:Y:S02]  /*1a00*/  P2R R3, PR, RZ, 0x40 ;  /* 0x00000040ff037803 */ /* 0x000fe40000000000 */
[----:B------:R-:W-:Y:S02]  /*1a10*/  LEA.HI.X R3, R18, UR7, R21, 0x1, P2 ;  /* 0x0000000712037c11 */ /* 0x000fe400090f0c15 */
[----:B------:R-:W-:Y:S02]  /*1a20*/  PRMT R18, R20, 0x7610, R18 ;  /* 0x0000761014127816 */ /* 0x000fe40000000012 */
[----:B------:R-:W-:-:S03]  /*1a30*/  PRMT R20, R19, 0x7610, R20 ;  /* 0x0000761013147816 */ /* 0x000fc60000000014 */
[----:B------:R0:W-:Y:S01]  /*1a40*/  @P0 STG.E.U16 desc[UR12][R2.64], R18 ;  /* 0x0000001202000986 */ /* 0x0001e2000c10150c */
[----:B------:R-:W-:Y:S05]  /*1a50*/  @!P1 BRA `(.L_x_24) ;  /* 0x0000000000049947 */ /* 0x000fea0003800000 */
[----:B------:R1:W5:Y:S02]  /*1a60*/  LDG.E.LTC128B.U16 R20, desc[UR12][R4.64+0x2] ;  /* 0x0000020c04147981 */ /* 0x000364000c1e1520 */
.L_x_24:
[----:B------:R-:W-:Y:S05]  /*1a70*/  BSYNC B0 ;  /* 0x0000000000007941 */ /* 0x000fea0003800000 */
.L_x_23:
[----:B------:R-:W-:Y:S01]  /*1a80*/  USHF.L.U32 UR6, UR4, 0x3, URZ ;  /* 0x0000000304067899 */ /* 0x000fe2000800063f */
[----:B-----5:R-:W-:Y:S01]  /*1a90*/  IMAD.U32 R9, R20, 0x10000, RZ ;  /* 0x0001000014097824 */ /* 0x020fe200078e00ff */
[----:B------:R-:W-:Y:S01]  /*1aa0*/  USHF.L.U64.HI UR7, UR4, 0x3, UR5 ;  /* 0x0000000304077899 */ /* 0x000fe20008010205 */
[----:B------:R-:W-:Y:S02]  /*1ab0*/  ISETP.GT.AND P0, PT, R0, 0x8, P3 ;  /* 0x000000080000780c */ /* 0x000fe40001f04270 */
[----:B------:R-:W-:Y:S01]  /*1ac0*/  FMUL R22, R9, R14 ;  /* 0x0000000e09167220 */ /* 0x000fe20000400000 */
[----:B0-----:R-:W-:Y:S02]  /*1ad0*/  IMAD.U32 R18, RZ, RZ, UR6 ;  /* 0x00000006ff127e24 */ /* 0x001fe4000f8e00ff */
[----:B------:R-:W-:Y:S02]  /*1ae0*/  IMAD.U32 R19, RZ, RZ, UR7 ;  /* 0x00000007ff137e24 */ /* 0x000fe4000f8e00ff */
[----:B------:R-:W-:Y:S01]  /*1af0*/  FFMA R22, R121, R11, R22 ;  /* 0x0000000b79167223 */ /* 0x000fe20000000016 */
[----:B------:R-:W-:-:S04]  /*1b00*/  IMAD.WIDE.U32 R8, R8, UR4, R18 ;  /* 0x0000000408087c25 */ /* 0x000fc8000f8e0012 */
[----:B------:R-:W-:Y:S02]  /*1b10*/  F2FP.BF16.F32.PACK_AB R22, RZ, R22 ;  /* 0x00000016ff16723e */ /* 0x000fe400000010ff */
[----:B------:R-:W-:-:S03]  /*1b20*/  IADD3 R6, P2, R6, R8, RZ ;  /* 0x0000000806067210 */ /* 0x000fc60007f5e0ff */
[----:B------:R0:W-:Y:S01]  /*1b30*/  @P1 STG.E.U16 desc[UR12][R2.64+0x2], R22 ;  /* 0x0000021602001986 */ /* 0x0001e2000c10150c */
[----:B------:R-:W-:Y:S02]  /*1b40*/  IADD3.X R7, R7, R17, R9, P2, !PT ;  /* 0x0000001107077210 */ /* 0x000fe400017fe409 */
[----:B------:R-:W-:-:S04]  /*1b50*/  LEA R8, P2, R6, UR8, 0x1 ;  /* 0x0000000806087c11 */ /* 0x000fc8000f8408ff */
[----:B------:R-:W-:-:S05]  /*1b60*/  LEA.HI.X R9, R6, UR9, R7, 0x1, P2 ;  /* 0x0000000906097c11 */ /* 0x000fca00090f0c07 */
[----:B------:R-:W2:Y:S01]  /*1b70*/  @P0 LDG.E.LTC128B.U16 R20, desc[UR12][R8.64] ;  /* 0x0000000c08140981 */ /* 0x000ea2000c1e1520 */
[C---:B------:R-:W-:Y:S01]  /*1b80*/  SHF.L.U64.HI R15, R16.reuse, 0x1, R15 ;  /* 0x00000001100f7819 */ /* 0x040fe2000001020f */
[----:B------:R-:W-:Y:S01]  /*1b90*/  BSSY B0, `(.L_x_25) ;  /* 0x000000b000007945 */ /* 0x000fe20003800000 */
[----:B------:R-:W-:Y:S02]  /*1ba0*/  LEA R6, P2, R16, R2, 0x1 ;  /* 0x0000000210067211 */ /* 0x000fe400078408ff */
[----:B------:R-:W-:Y:S01]  /*1bb0*/  ISETP.GT.AND P1, PT, R0, 0x8, P6 ;  /* 0x000000080000780c */ /* 0x000fe20003724270 */
[----:B--2---:R-:W-:-:S04]  /*1bc0*/  IMAD.U32 R7, R20, 0x10000, RZ ;  /* 0x0001000014077824 */ /* 0x004fc800078e00ff */
[----:B------:R-:W-:-:S04]  /*1bd0*/  FMUL R7, R7, R14 ;  /* 0x0000000e07077220 */ /* 0x000fc80000400000 */
[----:B------:R-:W-:-:S05]  /*1be0*/  FFMA R7, R122, R11, R7 ;  /* 0x0000000b7a077223 */ /* 0x000fca0000000007 */
[----:B------:R-:W-:Y:S01]  /*1bf0*/  F2FP.BF16.F32.PACK_AB R16, RZ, R7 ;  /* 0x00000007ff10723e */ /* 0x000fe200000010ff */
[----:B------:R-:W-:-:S05]  /*1c00*/  IMAD.X R7, R15, 0x1, R3, P2 ;  /* 0x000000010f077824 */ /* 0x000fca00010e0603 */
[----:B------:R0:W-:Y:S01]  /*1c10*/  @P0 STG.E.U16 desc[UR12][R6.64], R16 ;  /* 0x0000001006000986 */ /* 0x0001e2000c10150c */
[----:B------:R-:W-:Y:S05]  /*1c20*/  @!P1 BRA `(.L_x_26) ;  /* 0x0000000000049947 */ /* 0x000fea0003800000 */
[----:B------:R2:W5:Y:S02]  /*1c30*/  LDG.E.LTC128B.U16 R20, desc[UR12][R8.64+0x2] ;  /* 0x0000020c08147981 */ /* 0x000564000c1e1520 */
.L_x_26:
[----:B------:R-:W-:Y:S05]  /*1c40*/  BSYNC B0 ;  /* 0x0000000000007941 */ /* 0x000fea0003800000 */
.L_x_25:
[----:B-----5:R-:W-:Y:S01]  /*1c50*/  IMAD.U32 R15, R20, 0x10000, RZ ;  /* 0x00010000140f7824 */ /* 0x020fe200078e00ff */
[----:B------:R-:W-:Y:S01]  /*1c60*/  ISETP.GT.AND P3, PT, R10, 0x8, PT ;  /* 0x000000080a00780c */ /* 0x000fe20003f64270 */
[----:B------:R-:W-:Y:S02]  /*1c70*/  BSSY B0, `(.L_x_27) ;  /* 0x0000009000007945 */ /* 0x000fe40003800000 */
[----:B0-----:R-:W-:Y:S01]  /*1c80*/  FMUL R16, R15, R14 ;  /* 0x0000000e0f107220 */ /* 0x001fe20000400000 */
[----:B------:R-:W-:Y:S02]  /*1c90*/  ISETP.GT.AND P0, PT, R0, RZ, P3 ;  /* 0x000000ff0000720c */ /* 0x000fe40001f04270 */
[----:B------:R-:W-:Y:S01]  /*1ca0*/  P2R R15, PR, RZ, 0x8 ;  /* 0x00000008ff0f7803 */ /* 0x000fe20000000000 */
[----:B------:R-:W-:-:S05]  /*1cb0*/  FFMA R16, R123, R11, R16 ;  /* 0x0000000b7b107223 */ /* 0x000fca0000000010 */
[----:B------:R-:W-:-:S05]  /*1cc0*/  F2FP.BF16.F32.PACK_AB R16, RZ, R16 ;  /* 0x00000010ff10723e */ /* 0x000fca00000010ff */
[----:B------:R0:W-:Y:S01]  /*1cd0*/  @P1 STG.E.U16 desc[UR12][R6.64+0x2], R16 ;  /* 0x0000021006001986 */ /* 0x0001e2000c10150c */
[----:B------:R-:W-:Y:S05]  /*1ce0*/  @!P0 BRA `(.L_x_28) ;  /* 0x0000000000048947 */ /* 0x000fea0003800000 */
[----:B------:R3:W5:Y:S02]  /*1cf0*/  LDG.E.LTC128B.U16 R20, desc[UR12][R4.64+0x10] ;  /* 0x0000100c04147981 */ /* 0x000764000c1e1520 */
.L_x_28:
[----:B------:R-:W-:Y:S05]  /*1d00*/  BSYNC B0 ;  /* 0x0000000000007941 */ /* 0x000fea0003800000 */
.L_x_27:
[----:B-----5:R-:W-:Y:S01]  /*1d10*/  IMAD.U32 R15, R20, 0x10000, RZ ;  /* 0x00010000140f7824 */ /* 0x020fe200078e00ff */
[----:B------:R-:W-:Y:S01]  /*1d20*/  ISETP.GT.AND P2, PT, R10, 0x9, PT ;  /* 0x000000090a00780c */ /* 0x000fe20003f44270 */
[----:B------:R-:W-:Y:S02]  /*1d30*/  BSSY B0, `(.L_x_29) ;  /* 0x0000009000007945 */ /* 0x000fe40003800000 */
[----:B------:R-:W-:Y:S01]  /*1d40*/  FMUL R15, R15, R14 ;  /* 0x0000000e0f0f7220 */ /* 0x000fe20000400000 */
[----:B------:R-:W-:Y:S02]  /*1d50*/  ISETP.GT.AND P1, PT, R0, RZ, P2 ;  /* 0x000000ff0000720c */ /* 0x000fe40001724270 */
[----:B0-----:R-:W-:Y:S01]  /*1d60*/  P2R R16, PR, RZ, 0x4 ;  /* 0x00000004ff107803 */ /* 0x001fe20000000000 */
[----:B------:R-:W-:-:S05]  /*1d70*/  FFMA R15, R124, R11, R15 ;  /* 0x0000000b7c0f7223 */ /* 0x000fca000000000f */
[----:B------:R-:W-:-:S05]  /*1d80*/  F2FP.BF16.F32.PACK_AB R15, RZ, R15 ;  /* 0x0000000fff0f723e */ /* 0x000fca00000010ff */
[----:B------:R0:W-:Y:S01]  /*1d90*/  @P0 STG.E.U16 desc[UR12][R2.64+0x10], R15 ;  /* 0x0000100f02000986 */ /* 0x0001e2000c10150c */
[----:B------:R-:W-:Y:S05]  /*1da0*/  @!P1 BRA `(.L_x_30) ;  /* 0x0000000000049947 */ /* 0x000fea0003800000 */
[----:B------:R4:W5:Y:S02]  /*1db0*/  LDG.E.LTC128B.U16 R20, desc[UR12][R4.64+0x12] ;  /* 0x0000120c04147981 */ /* 0x000964000c1e1520 */
.L_x_30:
[----:B------:R-:W-:Y:S05]  /*1dc0*/  BSYNC B0 ;  /* 0x0000000000007941 */ /* 0x000fea0003800000 */
.L_x_29:
[----:B0----5:R-:W-:Y:S01]  /*1dd0*/  IMAD.U32 R15, R20, 0x10000, RZ ;  /* 0x00010000140f7824 */ /* 0x021fe200078e00ff */
[----:B------:R-:W-:Y:S01]  /*1de0*/  ISETP.GT.AND P0, PT, R0, 0x8, P3 ;  /* 0x000000080000780c */ /* 0x000fe20001f04270 */
[----:B------:R-:W-:Y:S02]  /*1df0*/  BSSY B0, `(.L_x_31) ;  /* 0x0000007000007945 */ /* 0x000fe40003800000 */
[----:B------:R-:W-:-:S04]  /*1e00*/  FMUL R16, R15, R14 ;  /* 0x0000000e0f107220 */ /* 0x000fc80000400000 */
[----:B------:R-:W-:-:S05]  /*1e10*/  FFMA R16, R125, R11, R16 ;  /* 0x0000000b7d107223 */ /* 0x000fca0000000010 */
[----:B------:R-:W-:-:S05]  /*1e20*/  F2FP.BF16.F32.PACK_AB R16, RZ, R16 ;  /* 0x00000010ff10723e */ /* 0x000fca00000010ff */
[----:B------:R0:W-:Y:S01]  /*1e30*/  @P1 STG.E.U16 desc[UR12][R2.64+0x12], R16 ;  /* 0x0000121002001986 */ /* 0x0001e2000c10150c */
[----:B------:R-:W-:Y:S05]  /*1e40*/  @!P0 BRA `(.L_x_32) ;  /* 0x0000000000048947 */ /* 0x000fea0003800000 */
[----:B------:R0:W5:Y:S02]  /*1e50*/  LDG.E.LTC128B.U16 R20, desc[UR12][R8.64+0x10] ;  /* 0x0000100c08147981 */ /* 0x000164000c1e1520 */
.L_x_32:
[----:B------:R-:W-:Y:S05]  /*1e60*/  BSYNC B0 ;  /* 0x0000000000007941 */ /* 0x000fea0003800000 */
.L_x_31:
[----:B-----5:R-:W-:Y:S01]  /*1e70*/  IMAD.U32 R15, R20, 0x10000, RZ ;  /* 0x00010000140f7824 */ /* 0x020fe200078e00ff */
        /* <DEDUP_REMOVED lines=8> */
.L_x_34:
[----:B------:R-:W-:Y:S05]  /*1f00*/  BSYNC B0 ;  /* 0x0000000000007941 */ /* 0x000fea0003800000 */
.L_x_33:
[----:B0----5:R-:W-:Y:S01]  /*1f10*/  IMAD.U32 R15, R20, 0x10000, RZ ;  /* 0x00010000140f7824 */ /* 0x021fe200078e00ff */
[----:B------:R-:W-:Y:S01]  /*1f20*/  ISETP.GT.AND P2, PT, R10, 0x10, PT ;  /* 0x000000100a00780c */ /* 0x000fe20003f44270 */
[----:B------:R-:W-:Y:S02]  /*1f30*/  BSSY B0, `(.L_x_35) ;  /* 0x0000009000007945 */ /* 0x000fe40003800000 */
[----:B------:R-:W-:Y:S01]  /*1f40*/  FMUL R16, R15, R14 ;  /* 0x0000000e0f107220 */ /* 0x000fe20000400000 */
[----:B------:R-:W-:Y:S02]  /*1f50*/  ISETP.GT.AND P0, PT, R0, RZ, P2 ;  /* 0x000000ff0000720c */ /* 0x000fe40001704270 */
[----:B------:R-:W-:Y:S01]  /*1f60*/  P2R R15, PR, RZ, 0x4 ;  /* 0x00000004ff0f7803 */ /* 0x000fe20000000000 */
[----:B------:R-:W-:-:S05]  /*1f70*/  FFMA R16, R127, R11, R16 ;  /* 0x0000000b7f107223 */ /* 0x000fca0000000010 */
[----:B------:R-:W-:-:S05]  /*1f80*/  F2FP.BF16.F32.PACK_AB R16, RZ, R16 ;  /* 0x00000010ff10723e */ /* 0x000fca00000010ff */
[----:B------:R0:W-:Y:S01]  /*1f90*/  @P1 STG.E.U16 desc[UR12][R6.64+0x12], R16 ;  /* 0x0000121006001986 */ /* 0x0001e2000c10150c */
[----:B------:R-:W-:Y:S05]  /*1fa0*/  @!P0 BRA `(.L_x_36) ;  /* 0x0000000000048947 */ /* 0x000fea0003800000 */
[----:B------:R0:W5:Y:S02]  /*1fb0*/  LDG.E.LTC128B.U16 R20, desc[UR12][R4.64+0x20] ;  /* 0x0000200c04147981 */ /* 0x000164000c1e1520 */
.L_x_36:
[----:B------:R-:W-:Y:S05]  /*1fc0*/  BSYNC B0 ;  /* 0x0000000000007941 */ /* 0x000fea0003800000 */
.L_x_35:
[----:B-----5:R-:W-:Y:S01]  /*1fd0*/  IMAD.U32 R15, R20, 0x10000, RZ ;  /* 0x00010000140f7824 */ /* 0x020fe200078e00ff */
[----:B------:R-:W-:Y:S01]  /*1fe0*/  ISETP.GT.AND P1, PT, R10, 0x11, PT ;  /* 0x000000110a00780c */ /* 0x000fe20003f24270 */
[----:B------:R-:W-:Y:S02]  /*1ff0*/  BSSY B0, `(.L_x_37) ;  /* 0x0000009000007945 */ /* 0x000fe40003800000 */
[----:B------:R-:W-:-:S04]  /*2000*/  FMUL R15, R15, R14 ;  /* 0x0000000e0f0f7220 */ /* 0x000fc80000400000 */
[----:B------:R-:W-:-:S05]  /*2010*/  FFMA R15, R128, R11, R15 ;  /* 0x0000000b800f7223 */ /* 0x000fca000000000f */
[----:B------:R-:W-:-:S05]  /*2020*/  F2FP.BF16.F32.PACK_AB R15, RZ, R15 ;  /* 0x0000000fff0f723e */ /* 0x000fca00000010ff */
[----:B------:R1:W-:Y:S01]  /*2030*/  @P0 STG.E.U16 desc[UR12][R2.64+0x20], R15 ;  /* 0x0000200f02000986 */ /* 0x0003e2000c10150c */
[----:B------:R-:W-:Y:S02]  /*2040*/  ISETP.GT.AND P0, PT, R0, RZ, P1 ;  /* 0x000000ff0000720c */ /* 0x000fe40000f04270 */
[----:B-1----:R-:W-:-:S11]  /*2050*/  P2R R15, PR, RZ, 0x2 ;  /* 0x00000002ff0f7803 */ /* 0x002fd60000000000 */
[----:B------:R-:W-:Y:S05]  /*2060*/  @!P0 BRA `(.L_x_38) ;  /* 0x0000000000048947 */ /* 0x000fea0003800000 */
[----:B------:R1:W5:Y:S02]  /*2070*/  LDG.E.LTC128B.U16 R20, desc[UR12][R4.64+0x22] ;  /* 0x0000220c04147981 */ /* 0x000364000c1e1520 */
.L_x_38:
[----:B------:R-:W-:Y:S05]  /*2080*/  BSYNC B0 ;  /* 0x0000000000007941 */ /* 0x000fea0003800000 */
.L_x_37:
[----:B-----5:R-:W-:Y:S01]  /*2090*/  IMAD.U32 R15, R20, 0x10000, RZ ;  /* 0x00010000140f7824 */ /* 0x020fe200078e00ff */
[----:B------:R-:W-:Y:S03]  /*20a0*/  BSSY B0, `(.L_x_39) ;  /* 0x0000008000007945 */ /* 0x000fe60003800000 */
[----:B0-----:R-:W-:-:S04]  /*20b0*/  FMUL R16, R15, R14 ;  /* 0x0000000e0f107220 */ /* 0x001fc80000400000 */
[----:B------:R-:W-:-:S05]  /*20c0*/  FFMA R16, R129, R11, R16 ;  /* 0x0000000b81107223 */ /* 0x000fca0000000010 */
[----:B------:R-:W-:-:S05]  /*20d0*/  F2FP.BF16.F32.PACK_AB R16, RZ, R16 ;  /* 0x00000010ff10723e */ /* 0x000fca00000010ff */
[----:B------:R0:W-:Y:S01]  /*20e0*/  @P0 STG.E.U16 desc[UR12][R2.64+0x22], R16 ;  /* 0x0000221002000986 */ /* 0x0001e2000c10150c */
[----:B------:R-:W-:-:S13]  /*20f0*/  ISETP.GT.AND P0, PT, R0, 0x8, P2 ;  /* 0x000000080000780c */ /* 0x000fda0001704270 */
[----:B0-----:R-:W-:Y:S05]  /*2100*/  @!P0 BRA `(.L_x_40) ;  /* 0x0000000000048947 */ /* 0x001fea0003800000 */
[----:B------:R0:W5:Y:S02]  /*2110*/  LDG.E.LTC128B.U16 R20, desc[UR12][R8.64+0x20] ;  /* 0x0000200c08147981 */ /* 0x000164000c1e1520 */
.L_x_40:
[----:B------:R-:W-:Y:S05]  /*2120*/  BSYNC B0 ;  /* 0x0000000000007941 */ /* 0x000fea0003800000 */
.L_x_39:
[----:B-----5:R-:W-:Y:S01]  /*2130*/  IMAD.U32 R15, R20, 0x10000, RZ ;  /* 0x00010000140f7824 */ /* 0x020fe200078e00ff */
[----:B------:R-:W-:Y:S03]  /*2140*/  BSSY B0, `(.L_x_41) ;  /* 0x0000008000007945 */ /* 0x000fe60003800000 */
[----:B------:R-:W-:-:S04]  /*2150*/  FMUL R15, R15, R14 ;  /* 0x0000000e0f0f7220 */ /* 0x000fc80000400000 */
[----:B------:R-:W-:-:S05]  /*2160*/  FFMA R15, R130, R11, R15 ;  /* 0x0000000b820f7223 */ /* 0x000fca000000000f */
[----:B------:R-:W-:-:S05]  /*2170*/  F2FP.BF16.F32.PACK_AB R15, RZ, R15 ;  /* 0x0000000fff0f723e */ /* 0x000fca00000010ff */
[----:B------:R0:W-:Y:S01]  /*2180*/  @P0 STG.E.U16 desc[UR12][R6.64+0x20], R15 ;  /* 0x0000200f06000986 */ /* 0x0001e2000c10150c */
[----:B------:R-:W-:-:S13]  /*2190*/  ISETP.GT.AND P0, PT, R0, 0x8, P1 ;  /* 0x000000080000780c */ /* 0x000fda0000f04270 */
[----:B0-----:R-:W-:Y:S05]  /*21a0*/  @!P0 BRA `(.L_x_42) ;  /* 0x0000000000048947 */ /* 0x001fea0003800000 */
[----:B------:R0:W5:Y:S02]  /*21b0*/  LDG.E.LTC128B.U16 R20, desc[UR12][R8.64+0x22] ;  /* 0x0000220c08147981 */ /* 0x000164000c1e1520 */
.L_x_42:
[----:B------:R-:W-:Y:S05]  /*21c0*/  BSYNC B0 ;  /* 0x0000000000007941 */ /* 0x000fea0003800000 */
.L_x_41:
[----:B-----5:R-:W-:Y:S01]  /*21d0*/  IMAD.U32 R15, R20, 0x10000, RZ ;  /* 0x00010000140f7824 */ /* 0x020fe200078e00ff */
[C---:B------:R-:W-:Y:S01]  /*21e0*/  SHF.L.U64.HI R21, R12.reuse, 0x7, R13 ;  /* 0x000000070c157819 */ /* 0x040fe2000001020d */
[----:B------:R-:W-:Y:S01]  /*21f0*/  IMAD.SHL.U32 R17, R12, 0x80, RZ ;  /* 0x000000800c117824 */ /* 0x000fe200078e00ff */
[----:B------:R-:W-:Y:S01]  /*2200*/  ISETP.GT.AND P2, PT, R10, 0x18, PT ;  /* 0x000000180a00780c */ /* 0x000fe20003f44270 */
[----:B------:R-:W-:Y:S01]  /*2210*/  FMUL R16, R15, R14 ;  /* 0x0000000e0f107220 */ /* 0x000fe20000400000 */
[----:B------:R-:W-:Y:S02]  /*2220*/  BSSY B0, `(.L_x_43) ;  /* 0x000000d000007945 */ /* 0x000fe40003800000 */
[----:B------:R-:W-:Y:S01]  /*2230*/  LOP3.LUT R15, R17, 0x2, RZ, 0xfc, !PT ;  /* 0x00000002110f7812 */ /* 0x000fe200078efcff */
[----:B------:R-:W-:-:S05]  /*2240*/  FFMA R16, R131, R11, R16 ;  /* 0x0000000b83107223 */ /* 0x000fca0000000010 */
[----:B------:R-:W-:-:S05]  /*2250*/  F2FP.BF16.F32.PACK_AB R16, RZ, R16 ;  /* 0x00000010ff10723e */ /* 0x000fca00000010ff */
[----:B------:R1:W-:Y:S01]  /*2260*/  @P0 STG.E.U16 desc[UR12][R6.64+0x22], R16 ;  /* 0x0000221006000986 */ /* 0x0003e2000c10150c */
[----:B------:R-:W-:-:S05]  /*2270*/  IADD3 R124, P0, R15, R2, RZ ;  /* 0x000000020f7c7210 */ /* 0x000fca0007f1e0ff */
[----:B------:R-:W-:Y:S01]  /*2280*/  IMAD.X R125, R21, 0x1, R3, P0 ;  /* 0x00000001157d7824 */ /* 0x000fe200000e0603 */
[----:B------:R-:W-:-:S05]  /*2290*/  IADD3 R12, P0, R17, R2, RZ ;  /* 0x00000002110c7210 */ /* 0x000fca0007f1e0ff */
[----:B------:R-:W-:Y:S01]  /*22a0*/  IMAD.X R13, R21, 0x1, R3, P0 ;  /* 0x00000001150d7824 */ /* 0x000fe200000e0603 */
[----:B------:R-:W-:Y:S02]  /*22b0*/  ISETP.GT.AND P0, PT, R0, RZ, P2 ;  /* 0x000000ff0000720c */ /* 0x000fe40001704270 */
[----:B-1----:R-:W-:-:S11]  /*22c0*/  P2R R16, PR, RZ, 0x4 ;  /* 0x00000004ff107803 */ /* 0x002fd60000000000 */
[----:B------:R-:W-:Y:S05]  /*22d0*/  @!P0 BRA `(.L_x_44) ;  /* 0x0000000000048947 */ /* 0x000fea0003800000 */
[----:B------:R1:W5:Y:S02]  /*22e0*/  LDG.E.LTC128B.U16 R20, desc[UR12][R4.64+0x30] ;  /* 0x0000300c04147981 */ /* 0x000364000c1e1520 */
.L_x_44:
[----:B------:R-:W-:Y:S05]  /*22f0*/  BSYNC B0 ;  /* 0x0000000000007941 */ /* 0x000fea0003800000 */
.L_x_43:
[----:B-----5:R-:W-:Y:S01]  /*2300*/  IMAD.U32 R19, R20, 0x10000, RZ ;  /* 0x0001000014137824 */ /* 0x020fe200078e00ff */
[----:B------:R-:W-:Y:S01]  /*2310*/  ISETP.GT.AND P1, PT, R10, 0x19, PT ;  /* 0x000000190a00780c */ /* 0x000fe20003f24270 */
[----:B------:R-:W-:Y:S02]  /*2320*/  BSSY B0, `(.L_x_45) ;  /* 0x0000009000007945 */ /* 0x000fe40003800000 */
[----:B------:R-:W-:Y:S01]  /*2330*/  FMUL R19, R19, R14 ;  /* 0x0000000e13137220 */ /* 0x000fe20000400000 */
[----:B------:R-:W-:-:S03]  /*2340*/  P2R R16, PR, RZ, 0x2 ;  /* 0x00000002ff107803 */ /* 0x000fc60000000000 */
[----:B------:R-:W-:-:S05]  /*2350*/  FFMA R19, R132, R11, R19 ;  /* 0x0000000b84137223 */ /* 0x000fca0000000013 */
[----:B------:R-:W-:-:S05]  /*2360*/  F2FP.BF16.F32.PACK_AB R19, RZ, R19 ;  /* 0x00000013ff13723e */ /* 0x000fca00000010ff */
[----:B------:R0:W-:Y:S01]  /*2370*/  @P0 STG.E.U16 desc[UR12][R2.64+0x30], R19 ;  /* 0x0000301302000986 */ /* 0x0001e2000c10150c */
[----:B------:R-:W-:-:S13]  /*2380*/  ISETP.GT.AND P0, PT, R0, RZ, P1 ;  /* 0x000000ff0000720c */ /* 0x000fda0000f04270 */
[----:B0-----:R-:W-:Y:S05]  /*2390*/  @!P0 BRA `(.L_x_46) ;  /* 0x0000000000048947 */ /* 0x001fea0003800000 */
[----:B------:R0:W5:Y:S02]  /*23a0*/  LDG.E.LTC128B.U16 R20, desc[UR12][R4.64+0x32] ;  /* 0x0000320c04147981 */ /* 0x000164000c1e1520 */
.L_x_46:
[----:B------:R-:W-:Y:S05]  /*23b0*/  BSYNC B0 ;  /* 0x0000000000007941 */ /* 0x000fea0003800000 */
.L_x_45:
        /* <DEDUP_REMOVED lines=9> */
.L_x_48:
[----:B------:R-:W-:Y:S05]  /*2450*/  BSYNC B0 ;  /* 0x0000000000007941 */ /* 0x000fea0003800000 */
.L_x_47:
        /* <DEDUP_REMOVED lines=9> */
.L_x_50:
[----:B------:R-:W-:Y:S05]  /*24f0*/  BSYNC B0 ;  /* 0x0000000000007941 */ /* 0x000fea0003800000 */
.L_x_49:
        /* <DEDUP_REMOVED lines=11> */
.L_x_52:
[----:B------:R-:W-:Y:S05]  /*25b0*/  BSYNC B0 ;  /* 0x0000000000007941 */ /* 0x000fea0003800000 */
.L_x_51:
        /* <DEDUP_REMOVED lines=11> */
.L_x_54:
[----:B------:R-:W-:Y:S05]  /*2670*/  BSYNC B0 ;  /* 0x0000000000007941 */ /* 0x000fea0003800000 */
.L_x_53:
        /* <DEDUP_REMOVED lines=9> */
.L_x_56:
[----:B------:R-:W-:Y:S05]  /*2710*/  BSYNC B0 ;  /* 0x0000000000007941 */ /* 0x000fea0003800000 */
.L_x_55:
        /* <DEDUP_REMOVED lines=9> */
.L_x_58:
[----:B------:R-:W-:Y:S05]  /*27b0*/  BSYNC B0 ;  /* 0x0000000000007941 */ /* 0x000fea0003800000 */
.L_x_57:
        /* <DEDUP_REMOVED lines=11> */
.L_x_60:
[----:B------:R-:W-:Y:S05]  /*2870*/  BSYNC B0 ;  /* 0x0000000000007941 */ /* 0x000fea0003800000 */
.L_x_59:
[----:B-----5:R-:W-:Y:S01]  /*2880*/  IMAD.U32 R19, R20, 0x10000, RZ ;  /* 0x0001000014137824 */ /* 0x020fe200078e00ff */
[----:B------:R-:W-:Y:S01]  /*2890*/  ISETP.GT.AND P4, PT, R10, 0x29, PT ;  /* 0x000000290a00780c */ /* 0x000fe20003f84270 */
[----:B------:R-:W-:Y:S02]  /*28a0*/  BSSY B0, `(.L_x_61) ;  /* 0x0000008000007945 */ /* 0x000fe40003800000 */
[----:B------:R-:W-:-:S04]  /*28b0*/  FMUL R19, R19, R14 ;  /* 0x0000000e13137220 */ /* 0x000fc80000400000 */
[----:B------:R-:W-:-:S05]  /*28c0*/  FFMA R19, R140, R11, R19 ;  /* 0x0000000b8c137223 */ /* 0x000fca0000000013 */
[----:B------:R-:W-:-:S05]  /*28d0*/  F2FP.BF16.F32.PACK_AB R19, RZ, R19 ;  /* 0x00000013ff13723e */ /* 0x000fca00000010ff */
[----:B------:R0:W-:Y:S01]  /*28e0*/  @P0 STG.E.U16 desc[UR12][R2.64+0x50], R19 ;  /* 0x0000501302000986 */ /* 0x0001e2000c10150c */
[----:B------:R-:W-:-:S13]  /*28f0*/  ISETP.GT.AND P0, PT, R0, RZ, P4 ;  /* 0x000000ff0000720c */ /* 0x000fda0002704270 */
[----:B0-----:R-:W-:Y:S05]  /*2900*/  @!P0 BRA `(.L_x_62) ;  /* 0x0000000000048947 */ /* 0x001fea0003800000 */
[----:B------:R0:W5:Y:S02]  /*2910*/  LDG.E.LTC128B.U16 R20, desc[UR12][R4.64+0x52] ;  /* 0x0000520c04147981 */ /* 0x000164000c1e1520 */
.L_x_62:
[----:B------:R-:W-:Y:S05]  /*2920*/  BSYNC B0 ;  /* 0x0000000000007941 */ /* 0x000fea0003800000 */
.L_x_61:
        /* <DEDUP_REMOVED lines=9> */
.L_x_64:
[----:B------:R-:W-:Y:S05]  /*29c0*/  BSYNC B0 ;  /* 0x0000000000007941 */ /* 0x000fea0003800000 */
.L_x_63:
        /* <DEDUP_REMOVED lines=9> */
.L_x_66:
[----:B------:R-:W-:Y:S05]  /*2a60*/  BSYNC B0 ;  /* 0x0000000000007941 */ /* 0x000fea0003800000 */
.L_x_65:
        /* <DEDUP_REMOVED lines=10> */
.L_x_68:
[----:B------:R-:W-:Y:S05]  /*2b10*/  BSYNC B0 ;  /* 0x0000000000007941 */ /* 0x000fea0003800000 */
.L_x_67:
        /* <DEDUP_REMOVED lines=10> */
.L_x_70:
[----:B------:R-:W-:Y:S05]  /*2bc0*/  BSYNC B0 ;  /* 0x0000000000007941 */ /* 0x000fea0003800000 */
.L_x_69:
        /* <DEDUP_REMOVED lines=9> */
.L_x_72:
[----:B------:R-:W-:Y:S05]  /*2c60*/  BSYNC B0 ;  /* 0x0000000000007941 */ /* 0x000fea0003800000 */
.L_x_71:
        /* <DEDUP_REMOVED lines=9> */
.L_x_74:
[----:B------:R-:W-:Y:S05]  /*2d00*/  BSYNC B0 ;  /* 0x0000000000007941 */ /* 0x000fea0003800000 */
.L_x_73:
        /* <DEDUP_REMOVED lines=10> */
.L_x_76:
[----:B------:R-:W-:Y:S05]  /*2db0*/  BSYNC B0 ;  /* 0x0000000000007941 */ /* 0x000fea0003800000 */
.L_x_75:
[----:B-----5:R-:W-:Y:S01]  /*2dc0*/  IMAD.U32 R19, R20, 0x10000, RZ ;  /* 0x0001000014137824 */ /* 0x020fe200078e00ff */
[----:B------:R-:W-:Y:S03]  /*2dd0*/  BSSY B0, `(.L_x_77) ;  /* 0x0000009000007945 */ /* 0x000fe60003800000 */
[----:B------:R-:W-:-:S04]  /*2de0*/  FMUL R19, R19, R14 ;  /* 0x0000000e13137220 */ /* 0x000fc80000400000 */
[----:B------:R-:W-:-:S05]  /*2df0*/  FFMA R19, R148, R11, R19 ;  /* 0x0000000b94137223 */ /* 0x000fca0000000013 */
[----:B------:R-:W-:-:S05]  /*2e00*/  F2FP.BF16.F32.PACK_AB R19, RZ, R19 ;  /* 0x00000013ff13723e */ /* 0x000fca00000010ff */
[----:B------:R0:W-:Y:S01]  /*2e10*/  @P0 STG.E.U16 desc[UR12][R2.64+0x70], R19 ;  /* 0x0000701302000986 */ /* 0x0001e2000c10150c */
[----:B------:R-:W-:-:S04]  /*2e20*/  ISETP.GT.AND P0, PT, R10, 0x39, PT ;  /* 0x000000390a00780c */ /* 0x000fc80003f04270 */
[----:B------:R-:W-:-:S13]  /*2e30*/  ISETP.GT.AND P5, PT, R0, RZ, P0 ;  /* 0x000000ff0000720c */ /* 0x000fda00007a4270 */
[----:B0-----:R-:W-:Y:S05]  /*2e40*/  @!P5 BRA `(.L_x_78) ;  /* 0x000000000004d947 */ /* 0x001fea0003800000 */
[----:B------:R0:W5:Y:S02]  /*2e50*/  LDG.E.LTC128B.U16 R20, desc[UR12][R4.64+0x72] ;  /* 0x0000720c04147981 */ /* 0x000164000c1e1520 */
.L_x_78:
[----:B------:R-:W-:Y:S05]  /*2e60*/  BSYNC B0 ;  /* 0x0000000000007941 */ /* 0x000fea0003800000 */
.L_x_77:
        /* <DEDUP_REMOVED lines=9> */
.L_x_80:
[----:B------:R-:W-:Y:S05]  /*2f00*/  BSYNC B0 ;  /* 0x0000000000007941 */ /* 0x000fea0003800000 */
.L_x_79:
        /* <DEDUP_REMOVED lines=9> */
.L_x_82:
[----:B------:R-:W-:Y:S05]  /*2fa0*/  BSYNC B0 ;  /* 0x0000000000007941 */ /* 0x000fea0003800000 */
.L_x_81:
[----:B-----5:R-:W-:Y:S01]  /*2fb0*/  IMAD.U32 R19, R20, 0x10000, RZ ;  /* 0x0001000014137824 */ /* 0x020fe200078e00ff */
[----:B------:R-:W-:Y:S01]  /*2fc0*/  LOP3.LUT R123, R17, 0x10, RZ, 0xfc, !PT ;  /* 0x00000010117b7812 */ /* 0x000fe200078efcff */
[----:B------:R-:W-:Y:S02]  /*2fd0*/  USHF.L.U32 UR22, UR4, 0x7, URZ ;  /* 0x0000000704167899 */ /* 0x000fe4000800063f */
[----:B------:R-:W-:Y:S01]  /*2fe0*/  FMUL R16, R19, R14 ;  /* 0x0000000e13107220 */ /* 0x000fe20000400000 */
[----:B------:R-:W-:-:S03]  /*2ff0*/  USHF.L.U64.HI UR4, UR4, 0x7, UR5 ;  /* 0x0000000704047899 */ /* 0x000fc60008010205 */
[----:B------:R-:W-:-:S05]  /*3000*/  FFMA R16, R151, R11, R16 ;  /* 0x0000000b97107223 */ /* 0x000fca0000000010 */
[----:B------:R-:W-:-:S05]  /*3010*/  F2FP.BF16.F32.PACK_AB R16, RZ, R16 ;  /* 0x00000010ff10723e */ /* 0x000fca00000010ff */
[----:B------:R1:W-:Y:S01]  /*3020*/  @P5 STG.E.U16 desc[UR12][R6.64+0x72], R16 ;  /* 0x0000721006005986 */ /* 0x0003e2000c10150c */
[----:B------:R-:W-:-:S05]  /*3030*/  IADD3 R126, P5, R123, R2, RZ ;  /* 0x000000027b7e7210 */ /* 0x000fca0007fbe0ff */
[----:B------:R-:W-:Y:S01]  /*3040*/  IMAD.X R127, R21, 0x1, R3, P5 ;  /* 0x00000001157f7824 */ /* 0x000fe200028e0603 */
[----:B------:R-:W-:-:S04]  /*3050*/  IADD3 R18, P5, R4, UR22, RZ ;  /* 0x0000001604127c10 */ /* 0x000fc8000ffbe0ff */
[----:B------:R-:W-:Y:S02]  /*3060*/  IADD3.X R19, R5, UR4, RZ, P5, !PT ;  /* 0x0000000405137c10 */ /* 0x000fe4000affe4ff */
[----:B------:R-:W-:-:S04]  /*3070*/  ISETP.GT.AND P5, PT, R10, RZ, PT ;  /* 0x000000ff0a00720c */ /* 0x000fc80003fa4270 */
[----:B------:R-:W-:-:S13]  /*3080*/  ISETP.GT.AND P5, PT, R0, 0x40, P5 ;  /* 0x000000400000780c */ /* 0x000fda0002fa4270 */
[----:B------:R-:W2:Y:S01]  /*3090*/  @P5 LDG.E.LTC128B.U16 R20, desc[UR12][R18.64] ;  /* 0x0000000c12145981 */ /* 0x000ea2000c1e1520 */
[----:B------:R-:W-:Y:S01]  /*30a0*/  LOP3.LUT R121, R17, 0x12, RZ, 0xfc, !PT ;  /* 0x0000001211797812 */ /* 0x000fe200078efcff */
[----:B------:R-:W-:Y:S01]  /*30b0*/  ULOP3.LUT UR21, UR22, 0x2, URZ, 0xfc, !UPT ;  /* 0x0000000216157892 */ /* 0x000fe2000f8efc3f */
[----:B--2---:R-:W-:-:S04]  /*30c0*/  IMAD.U32 R23, R20, 0x10000, RZ ;  /* 0x0001000014177824 */ /* 0x004fc800078e00ff */
[----:B------:R-:W-:-:S04]  /*30d0*/  FMUL R23, R23, R14 ;  /* 0x0000000e17177220 */ /* 0x000fc80000400000 */
[----:B------:R-:W-:-:S05]  /*30e0*/  FFMA R23, R88, R11, R23 ;  /* 0x0000000b58177223 */ /* 0x000fca0000000017 */
[----:B------:R-:W-:-:S04]  /*30f0*/  F2FP.BF16.F32.PACK_AB R23, RZ, R23 ;  /* 0x00000017ff17723e */ /* 0x000fc800000010ff */
[----:B------:R-:W-:-:S05]  /*3100*/  PRMT R22, R23, 0x7610, R22 ;  /* 0x0000761017167816 */ /* 0x000fca0000000016 */
[----:B------:R2:W-:Y:S01]  /*3110*/  @P5 STG.E.U16 desc[UR12][R12.64], R22 ;  /* 0x000000160c005986 */ /* 0x0005e2000c10150c */
[----:B------:R-:W-:-:S05]  /*3120*/  IADD3 R128, P5, R121, R2, RZ ;  /* 0x0000000279807210 */ /* 0x000fca0007fbe0ff */
[----:B------:R-:W-:Y:S01]  /*3130*/  IMAD.X R129, R21, 0x1, R3, P5 ;  /* 0x0000000115817824 */ /* 0x000fe200028e0603 */
[----:B------:R-:W-:-:S04]  /*3140*/  IADD3 R130, P5, R4, UR21, RZ ;  /* 0x0000001504827c10 */ /* 0x000fc8000ffbe0ff */
[----:B------:R-:W-:Y:S02]  /*3150*/  IADD3.X R131, R5, UR4, RZ, P5, !PT ;  /* 0x0000000405837c10 */ /* 0x000fe4000affe4ff */
[----:B------:R-:W-:-:S13]  /*3160*/  ISETP.GT.AND P5, PT, R0, 0x40, P6 ;  /* 0x000000400000780c */ /* 0x000fda00037a4270 */
[----:B------:R-:W3:Y:S01]  /*3170*/  @P5 LDG.E.LTC128B.U16 R20, desc[UR12][R130.64] ;  /* 0x0000000c82145981 */ /* 0x000ee2000c1e1520 */
[----:B------:R-:W-:Y:S01]  /*3180*/  BSSY B0, `(.L_x_83) ;  /* 0x000000e000007945 */ /* 0x000fe20003800000 */
[----:B---3--:R-:W-:-:S04]  /*3190*/  IMAD.U32 R23, R20, 0x10000, RZ ;  /* 0x0001000014177824 */ /* 0x008fc800078e00ff */
[----:B-1----:R-:W-:-:S04]  /*31a0*/  FMUL R16, R23, R14 ;  /* 0x0000000e17107220 */ /* 0x002fc80000400000 */
[----:B------:R-:W-:-:S05]  /*31b0*/  FFMA R16, R89, R11, R16 ;  /* 0x0000000b59107223 */ /* 0x000fca0000000010 */
[----:B------:R-:W-:-:S05]  /*31c0*/  F2FP.BF16.F32.PACK_AB R16, RZ, R16 ;  /* 0x00000010ff10723e */ /* 0x000fca00000010ff */
[----:B------:R1:W-:Y:S01]  /*31d0*/  @P5 STG.E.U16 desc[UR12][R124.64], R16 ;  /* 0x000000107c005986 */ /* 0x0003e2000c10150c */
[----:B------:R-:W-:-:S05]  /*31e0*/  IADD3 R88, P5, R17, R6, RZ ;  /* 0x0000000611587210 */ /* 0x000fca0007fbe0ff */
[----:B------:R-:W-:Y:S01]  /*31f0*/  IMAD.X R89, R21, 0x1, R7, P5 ;  /* 0x0000000115597824 */ /* 0x000fe200028e0607 */
[----:B--2---:R-:W-:-:S04]  /*3200*/  IADD3 R22, P5, R8, UR22, RZ ;  /* 0x0000001608167c10 */ /* 0x004fc8000ffbe0ff */
[----:B------:R-:W-:Y:S02]  /*3210*/  IADD3.X R23, R9, UR4, RZ, P5, !PT ;  /* 0x0000000409177c10 */ /* 0x000fe4000affe4ff */
[----:B------:R-:W-:-:S04]  /*3220*/  ISETP.GT.AND P5, PT, R10, RZ, PT ;  /* 0x000000ff0a00720c */ /* 0x000fc80003fa4270 */
[----:B------:R-:W-:-:S13]  /*3230*/  ISETP.GT.AND P5, PT, R0, 0x48, P5 ;  /* 0x000000480000780c */ /* 0x000fda0002fa4270 */
[----:B-1----:R-:W-:Y:S05]  /*3240*/  @!P5 BRA `(.L_x_84) ;  /* 0x000000000004d947 */ /* 0x002fea0003800000 */
[----:B------:R1:W5:Y:S02]  /*3250*/  LDG.E.LTC128B.U16 R20, desc[UR12][R22.64] ;  /* 0x0000000c16147981 */ /* 0x000364000c1e1520 */
.L_x_84:
[----:B------:R-:W-:Y:S05]  /*3260*/  BSYNC B0 ;  /* 0x0000000000007941 */ /* 0x000fea0003800000 */
.L_x_83:
[----:B-----5:R-:W-:Y:S01]  /*3270*/  IMAD.U32 R125, R20, 0x10000, RZ ;  /* 0x00010000147d7824 */ /* 0x020fe200078e00ff */
[----:B------:R-:W-:Y:S03]  /*3280*/  BSSY B0, `(.L_x_85) ;  /* 0x000000c000007945 */ /* 0x000fe60003800000 */
[----:B------:R-:W-:-:S04]  /*3290*/  FMUL R125, R125, R14 ;  /* 0x0000000e7d7d7220 */ /* 0x000fc80000400000 */
[----:B------:R-:W-:-:S05]  /*32a0*/  FFMA R125, R90, R11, R125 ;  /* 0x0000000b5a7d7223 */ /* 0x000fca000000007d */
[----:B------:R-:W-:-:S05]  /*32b0*/  F2FP.BF16.F32.PACK_AB R125, RZ, R125 ;  /* 0x0000007dff7d723e */ /* 0x000fca00000010ff */
[----:B------:R2:W-:Y:S01]  /*32c0*/  @P5 STG.E.U16 desc[UR12][R88.64], R125 ;  /* 0x0000007d58005986 */ /* 0x0005e2000c10150c */
[----:B------:R-:W-:-:S05]  /*32d0*/  IADD3 R132, P5, R15, R6, RZ ;  /* 0x000000060f847210 */ /* 0x000fca0007fbe0ff */
[----:B------:R-:W-:Y:S01]  /*32e0*/  IMAD.X R133, R21, 0x1, R7, P5 ;  /* 0x0000000115857824 */ /* 0x000fe200028e0607 */
[----:B------:R-:W-:-:S13]  /*32f0*/  ISETP.GT.AND P5, PT, R0, 0x48, P6 ;  /* 0x000000480000780c */ /* 0x000fda00037a4270 */
[----:B--2---:R-:W-:Y:S05]  /*3300*/  @!P5 BRA `(.L_x_86) ;  /* 0x00000000000cd947 */ /* 0x004fea0003800000 */
[----:B------:R-:W-:-:S04]  /*3310*/  IADD3 R124, P6, R8, UR21, RZ ;  /* 0x00000015087c7c10 */ /* 0x000fc8000ffde0ff */
[----:B------:R-:W-:-:S05]  /*3320*/  IADD3.X R125, R9, UR4, RZ, P6, !PT ;  /* 0x00000004097d7c10 */ /* 0x000fca000b7fe4ff */
[----:B------:R2:W5:Y:S04]  /*3330*/  LDG.E.LTC128B.U16 R20, desc[UR12][R124.64] ;  /* 0x0000000c7c147981 */ /* 0x000568000c1e1520 */
.L_x_86:
[----:B------:R-:W-:Y:S05]  /*3340*/  BSYNC B0 ;  /* 0x0000000000007941 */ /* 0x000fea0003800000 */
.L_x_85:
[----:B--2--5:R-:W-:Y:S01]  /*3350*/  IMAD.U32 R125, R20, 0x10000, RZ ;  /* 0x00010000147d7824 */ /* 0x024fe200078e00ff */
[----:B------:R-:W-:Y:S01]  /*3360*/  ULOP3.LUT UR20, UR22, 0x10, URZ, 0xfc, !UPT ;  /* 0x0000001016147892 */ /* 0x000fe2000f8efc3f */
[----:B------:R-:W-:Y:S02]  /*3370*/  ISETP.GT.AND P6, PT, R10, 0x8, PT ;  /* 0x000000080a00780c */ /* 0x000fe40003fc4270 */
[----:B------:R-:W-:-:S04]  /*3380*/  FMUL R16, R125, R14 ;  /* 0x0000000e7d107220 */ /* 0x000fc80000400000 */
[----:B------:R-:W-:Y:S01]  /*3390*/  FFMA R16, R91, R11, R16 ;  /* 0x0000000b5b107223 */ /* 0x000fe20000000010 */
[----:B------:R-:W-:-:S04]  /*33a0*/  LOP3.LUT R91, R17, 0x20, RZ, 0xfc, !PT ;  /* 0x00000020115b7812 */ /* 0x000fc800078efcff */
[----:B------:R-:W-:-:S05]  /*33b0*/  F2FP.BF16.F32.PACK_AB R16, RZ, R16 ;  /* 0x00000010ff10723e */ /* 0x000fca00000010ff */
[----:B------:R2:W-:Y:S01]  /*33c0*/  @P5 STG.E.U16 desc[UR12][R132.64], R16 ;  /* 0x0000001084005986 */ /* 0x0005e2000c10150c */
[----:B------:R-:W-:-:S05]  /*33d0*/  IADD3 R130, P5, R91, R2, RZ ;  /* 0x000000025b827210 */ /* 0x000fca0007fbe0ff */
[----:B------:R-:W-:Y:S01]  /*33e0*/  IMAD.X R131, R21, 0x1, R3, P5 ;  /* 0x0000000115837824 */ /* 0x000fe200028e0603 */
[----:B------:R-:W-:-:S04]  /*33f0*/  IADD3 R134, P5, R4, UR20, RZ ;  /* 0x0000001404867c10 */ /* 0x000fc8000ffbe0ff */
[----:B------:R-:W-:Y:S02]  /*3400*/  IADD3.X R135, R5, UR4, RZ, P5, !PT ;  /* 0x0000000405877c10 */ /* 0x000fe4000affe4ff */
[----:B------:R-:W-:-:S13]  /*3410*/  ISETP.GT.AND P5, PT, R0, 0x40, P6 ;  /* 0x000000400000780c */ /* 0x000fda00037a4270 */
[----:B------:R-:W3:Y:S01]  /*3420*/  @P5 LDG.E.LTC128B.U16 R20, desc[UR12][R134.64] ;  /* 0x0000000c86145981 */ /* 0x000ee2000c1e1520 */
[----:B------:R-:W-:Y:S01]  /*3430*/  ULOP3.LUT UR19, UR22, 0x12, URZ, 0xfc, !UPT ;  /* 0x0000001216137892 */ /* 0x000fe2000f8efc3f */
[----:B---3--:R-:W-:-:S04]  /*3440*/  IMAD.U32 R125, R20, 0x10000, RZ ;  /* 0x00010000147d7824 */ /* 0x008fc800078e00ff */
[----:B------:R-:W-:-:S04]  /*3450*/  FMUL R125, R125, R14 ;  /* 0x0000000e7d7d7220 */ /* 0x000fc80000400000 */
[----:B------:R-:W-:-:S05]  /*3460*/  FFMA R125, R92, R11, R125 ;  /* 0x0000000b5c7d7223 */ /* 0x000fca000000007d */
[----:B------:R-:W-:-:S04]  /*3470*/  F2FP.BF16.F32.PACK_AB R125, RZ, R125 ;  /* 0x0000007dff7d723e */ /* 0x000fc800000010ff */
[----:B------:R-:W-:Y:S02]  /*3480*/  PRMT R90, R125, 0x7610, R90 ;  /* 0x000076107d5a7816 */ /* 0x000fe4000000005a */
[----:B------:R-:W-:-:S03]  /*3490*/  LOP3.LUT R125, R17, 0x22, RZ, 0xfc, !PT ;  /* 0x00000022117d7812 */ /* 0x000fc600078efcff */
[----:B------:R3:W-:Y:S01]  /*34a0*/  @P5 STG.E.U16 desc[UR12][R126.64], R90 ;  /* 0x0000005a7e005986 */ /* 0x0007e2000c10150c */
[----:B--2---:R-:W-:-:S05]  /*34b0*/  IADD3 R132, P5, R125, R2, RZ ;  /* 0x000000027d847210 */ /* 0x004fca0007fbe0ff */
[----:B------:R-:W-:Y:S01]  /*34c0*/  IMAD.X R133, R21, 0x1, R3, P5 ;  /* 0x0000000115857824 */ /* 0x000fe200028e0603 */
[----:B------:R-:W-:-:S04]  /*34d0*/  IADD3 R134, P5, R4, UR19, RZ ;  /* 0x0000001304867c10 */ /* 0x000fc8000ffbe0ff */
[----:B------:R-:W-:Y:S02]  /*34e0*/  IADD3.X R135, R5, UR4, RZ, P5, !PT ;  /* 0x0000000405877c10 */ /* 0x000fe4000affe4ff */
[----:B------:R-:W-:-:S04]  /*34f0*/  ISETP.GT.AND P5, PT, R10, 0x9, PT ;  /* 0x000000090a00780c */ /* 0x000fc80003fa4270 */
[----:B------:R-:W-:-:S13]  /*3500*/  ISETP.GT.AND P5, PT, R0, 0x40, P5 ;  /* 0x000000400000780c */ /* 0x000fda0002fa4270 */
[----:B------:R-:W2:Y:S01]  /*3510*/  @P5 LDG.E.LTC128B.U16 R20, desc[UR12][R134.64] ;  /* 0x0000000c86145981 */ /* 0x000ea2000c1e1520 */
[----:B------:R-:W-:Y:S01]  /*3520*/  BSSY B0, `(.L_x_87) ;  /* 0x000000d000007945 */ /* 0x000fe20003800000 */
[----:B--2---:R-:W-:-:S04]  /*3530*/  IMAD.U32 R137, R20, 0x10000, RZ ;  /* 0x0001000014897824 */ /* 0x004fc800078e00ff */
[----:B------:R-:W-:-:S04]  /*3540*/  FMUL R16, R137, R14 ;  /* 0x0000000e89107220 */ /* 0x000fc80000400000 */
[----:B------:R-:W-:-:S05]  /*3550*/  FFMA R16, R93, R11, R16 ;  /* 0x0000000b5d107223 */ /* 0x000fca0000000010 */
[----:B------:R-:W-:-:S05]  /*3560*/  F2FP.BF16.F32.PACK_AB R16, RZ, R16 ;  /* 0x00000010ff10723e */ /* 0x000fca00000010ff */
[----:B------:R2:W-:Y:S01]  /*3570*/  @P5 STG.E.U16 desc[UR12][R128.64], R16 ;  /* 0x0000001080005986 */ /* 0x0005e2000c10150c */
[----:B---3--:R-:W-:-:S05]  /*3580*/  IADD3 R126, P5, R123, R6, RZ ;  /* 0x000000067b7e7210 */ /* 0x008fca0007fbe0ff */
[----:B------:R-:W-:Y:S01]  /*3590*/  IMAD.X R127, R21, 0x1, R7, P5 ;  /* 0x00000001157f7824 */ /* 0x000fe200028e0607 */
[----:B------:R-:W-:-:S13]  /*35a0*/  ISETP.GT.AND P5, PT, R0, 0x48, P6 ;  /* 0x000000480000780c */ /* 0x000fda00037a4270 */
[----:B--2---:R-:W-:Y:S05]  /*35b0*/  @!P5 BRA `(.L_x_88) ;  /* 0x00000000000cd947 */ /* 0x004fea0003800000 */
[----:B------:R-:W-:-:S04]  /*35c0*/  IADD3 R92, P6, R8, UR20, RZ ;  /* 0x00000014085c7c10 */ /* 0x000fc8000ffde0ff */
[----:B------:R-:W-:-:S05]  /*35d0*/  IADD3.X R93, R9, UR4, RZ, P6, !PT ;  /* 0x00000004095d7c10 */ /* 0x000fca000b7fe4ff */
[----:B------:R2:W5:Y:S04]  /*35e0*/  LDG.E.LTC128B.U16 R20, desc[UR12][R92.64] ;  /* 0x0000000c5c147981 */ /* 0x000568000c1e1520 */
.L_x_88:
[----:B------:R-:W-:Y:S05]  /*35f0*/  BSYNC B0 ;  /* 0x0000000000007941 */ /* 0x000fea0003800000 */
.L_x_87:
[----:B--2--5:R-:W-:Y:S01]  /*3600*/  IMAD.U32 R93, R20, 0x10000, RZ ;  /* 0x00010000145d7824 */ /* 0x024fe200078e00ff */
[----:B------:R-:W-:Y:S01]  /*3610*/  ISETP.GT.AND P6, PT, R10, 0x9, PT ;  /* 0x000000090a00780c */ /* 0x000fe20003fc4270 */
[----:B------:R-:W-:Y:S02]  /*3620*/  BSSY B0, `(.L_x_89) ;  /* 0x000000c000007945 */ /* 0x000fe40003800000 */
        /* <DEDUP_REMOVED lines=11> */
.L_x_90:
[----:B------:R-:W-:Y:S05]  /*36e0*/  BSYNC B0 ;  /* 0x0000000000007941 */ /* 0x000fea0003800000 */
.L_x_89:
[----:B--2--5:R-:W-:Y:S01]  /*36f0*/  IMAD.U32 R93, R20, 0x10000, RZ ;  /* 0x00010000145d7824 */ /* 0x024fe200078e00ff */
[----:B------:R-:W-:Y:S01]  /*3700*/  ULOP3.LUT UR18, UR22, 0x20, URZ, 0xfc, !UPT ;  /* 0x0000002016127892 */ /* 0x000fe2000f8efc3f */
[----:B------:R-:W-:Y:S02]  /*3710*/  ISETP.GT.AND P6, PT, R10, 0x10, PT ;  /* 0x000000100a00780c */ /* 0x000fe40003fc4270 */
[----:B------:R-:W-:Y:S01]  /*3720*/  FMUL R16, R93, R14 ;  /* 0x0000000e5d107220 */ /* 0x000fe20000400000 */
[----:B------:R-:W-:-:S03]  /*3730*/  LOP3.LUT R93, R17, 0x30, RZ, 0xfc, !PT ;  /* 0x00000030115d7812 */ /* 0x000fc600078efcff */
[----:B------:R-:W-:-:S05]  /*3740*/  FFMA R16, R95, R11, R16 ;  /* 0x0000000b5f107223 */ /* 0x000fca0000000010 */
        /* <DEDUP_REMOVED lines=36> */
.L_x_92:
[----:B------:R-:W-:Y:S05]  /*3990*/  BSYNC B0 ;  /* 0x0000000000007941 */ /* 0x000fea0003800000 */
.L_x_91:
        /* <DEDUP_REMOVED lines=14> */
.L_x_94:
[----:B------:R-:W-:Y:S05]  /*3a80*/  BSYNC B0 ;  /* 0x0000000000007941 */ /* 0x000fea0003800000 */
.L_x_93:
        /* <DEDUP_REMOVED lines=42> */
.L_x_96:
[----:B------:R-:W-:Y:S05]  /*3d30*/  BSYNC B0 ;  /* 0x0000000000007941 */ /* 0x000fea0003800000 */
.L_x_95:
        /* <DEDUP_REMOVED lines=14> */
.L_x_98:
[----:B------:R-:W-:Y:S05]  /*3e20*/  BSYNC B0 ;  /* 0x0000000000007941 */ /* 0x000fea0003800000 */
.L_x_97:
        /* <DEDUP_REMOVED lines=42> */
.L_x_100:
[----:B------:R-:W-:Y:S05]  /*40d0*/  BSYNC B0 ;  /* 0x0000000000007941 */ /* 0x000fea0003800000 */
.L_x_99:
        /* <DEDUP_REMOVED lines=14> */
.L_x_102:
[----:B------:R-:W-:Y:S05]  /*41c0*/  BSYNC B0 ;  /* 0x0000000000007941 */ /* 0x000fea0003800000 */
.L_x_101:
        /* <DEDUP_REMOVED lines=41> */
.L_x_104:
[----:B------:R-:W-:Y:S05]  /*4460*/  BSYNC B0 ;  /* 0x0000000000007941 */ /* 0x000fea0003800000 */
.L_x_103:
[----:B--2--5:R-:W-:Y:S01]  /*4470*/  IMAD.U32 R109, R20, 0x10000, RZ ;  /* 0x00010000146d7824 */ /* 0x024fe200078e00ff */
        /* <DEDUP_REMOVED lines=12> */
.L_x_106:
[----:B------:R-:W-:Y:S05]  /*4540*/  BSYNC B0 ;  /* 0x0000000000007941 */ /* 0x000fea0003800000 */
.L_x_105:
[----:B--2--5:R-:W-:Y:S01]  /*4550*/  IMAD.U32 R109, R20, 0x10000, RZ ;  /* 0x00010000146d7824 */ /* 0x024fe200078e00ff */
[----:B------:R-:W-:-:S03]  /*4560*/  ULOP3.LUT UR8, UR22, 0x60, URZ, 0xfc, !UPT ;  /* 0x0000006016087892 */ /* 0x000fc6000f8efc3f */
        /* <DEDUP_REMOVED lines=31> */
[----:B------:R-:W-:-:S05]  /*4760*/  IADD3 R112, P5, R105, R6, RZ ;  /* 0x0000000669707210 */ /* 0x000fca0007fbe0ff */
[----:B------:R-:W-:Y:S01]  /*4770*/  IMAD.X R113, R21, 0x1, R7, P5 ;  /* 0x0000000115717824 */ /* 0x000fe200028e0607 */
[----:B------:R-:W-:-:S13]  /*4780*/  ISETP.GT.AND P5, PT, R0, 0x48, P3 ;  /* 0x000000480000780c */ /* 0x000fda0001fa4270 */
[----:B---3--:R-:W-:Y:S05]  /*4790*/  @!P5 BRA `(.L_x_108) ;  /* 0x00000000000cd947 */ /* 0x008fea0003800000 */
[----:B------:R-:W-:-:S04]  /*47a0*/  IADD3 R2, P6, R8, UR8, RZ ;  /* 0x0000000808027c10 */ /* 0x000fc8000ffde0ff */
[----:B------:R-:W-:-:S05]  /*47b0*/  IADD3.X R3, R9, UR4, RZ, P6, !PT ;  /* 0x0000000409037c10 */ /* 0x000fca000b7fe4ff */
[----:B------:R2:W5:Y:S04]  /*47c0*/  LDG.E.LTC128B.U16 R20, desc[UR12][R2.64] ;  /* 0x0000000c02147981 */ /* 0x000568000c1e1520 */
.L_x_108:
[----:B------:R-:W-:Y:S05]  /*47d0*/  BSYNC B0 ;  /* 0x0000000000007941 */ /* 0x000fea0003800000 */
.L_x_107:
        /* <DEDUP_REMOVED lines=13> */
.L_x_110:
[----:B------:R-:W-:Y:S05]  /*48b0*/  BSYNC B0 ;  /* 0x0000000000007941 */ /* 0x000fea0003800000 */
.L_x_109:
[----:B--2--5:R-:W-:Y:S01]  /*48c0*/  IMAD.U32 R3, R20, 0x10000, RZ ;  /* 0x0001000014037824 */ /* 0x024fe200078e00ff */
[----:B------:R-:W-:-:S03]  /*48d0*/  ULOP3.LUT UR6, UR22, 0x70, URZ, 0xfc, !UPT ;  /* 0x0000007016067892 */ /* 0x000fc6000f8efc3f */
        /* <DEDUP_REMOVED lines=8> */
[----:B--2---:R-:W-:Y:S02]  /*4960*/  IADD3.X R3, R5, UR4, RZ, P5, !PT ;  /* 0x0000000405037c10 */ /* 0x004fe4000affe4ff */
[----:B------:R-:W-:-:S13]  /*4970*/  ISETP.GT.AND P5, PT, R0, 0x40, P1 ;  /* 0x000000400000780c */ /* 0x000fda0000fa4270 */
[----:B------:R-:W2:Y:S01]  /*4980*/  @P5 LDG.E.LTC128B.U16 R20, desc[UR12][R2.64] ;  /* 0x0000000c02145981 */ /* 0x000ea2000c1e1520 */
[----:B------:R-:W-:Y:S01]  /*4990*/  ULOP3.LUT UR5, UR22, 0x72, URZ, 0xfc, !UPT ;  /* 0x0000007216057892 */ /* 0x000fe2000f8efc3f */
[----:B--2---:R-:W-:-:S04]  /*49a0*/  IMAD.U32 R115, R20, 0x10000, RZ ;  /* 0x0001000014737824 */ /* 0x004fc800078e00ff */
[----:B------:R-:W-:-:S04]  /*49b0*/  FMUL R115, R115, R14 ;  /* 0x0000000e73737220 */ /* 0x000fc80000400000 */
[----:B------:R-:W-:-:S05]  /*49c0*/  FFMA R115, R116, R11, R115 ;  /* 0x0000000b74737223 */ /* 0x000fca0000000073 */
[----:B------:R-:W-:-:S05]  /*49d0*/  F2FP.BF16.F32.PACK_AB R115, RZ, R115 ;  /* 0x00000073ff73723e */ /* 0x000fca00000010ff */
[----:B------:R-:W-:Y:S01]  /*49e0*/  @P5 STG.E.U16 desc[UR12][R126.64], R115 ;  /* 0x000000737e005986 */ /* 0x000fe2000c10150c */
[----:B------:R-:W-:-:S05]  /*49f0*/  IADD3 R6, P5, R111, R6, RZ ;  /* 0x000000066f067210 */ /* 0x000fca0007fbe0ff */
[----:B------:R-:W-:Y:S01]  /*4a00*/  IMAD.X R7, R21, 0x1, R7, P5 ;  /* 0x0000000115077824 */ /* 0x000fe200028e0607 */
[----:B----4-:R-:W-:-:S04]  /*4a10*/  IADD3 R4, P5, R4, UR5, RZ ;  /* 0x0000000504047c10 */ /* 0x010fc8000ffbe0ff */
[----:B------:R-:W-:Y:S02]  /*4a20*/  IADD3.X R5, R5, UR4, RZ, P5, !PT ;  /* 0x0000000405057c10 */ /* 0x000fe4000affe4ff */
[----:B------:R-:W-:-:S13]  /*4a30*/  ISETP.GT.AND P5, PT, R0, 0x40, P0 ;  /* 0x000000400000780c */ /* 0x000fda00007a4270 */
[----:B------:R-:W2:Y:S01]  /*4a40*/  @P5 LDG.E.LTC128B.U16 R20, desc[UR12][R4.64] ;  /* 0x0000000c04145981 */ /* 0x000ea2000c1e1520 */
[----:B------:R-:W-:Y:S01]  /*4a50*/  BSSY B0, `(.L_x_111) ;  /* 0x000000e000007945 */ /* 0x000fe20003800000 */
[----:B--2---:R-:W-:-:S04]  /*4a60*/  IMAD.U32 R3, R20, 0x10000, RZ ;  /* 0x0001000014037824 */ /* 0x004fc800078e00ff */
[----:B------:R-:W-:-:S04]  /*4a70*/  FMUL R2, R3, R14 ;  /* 0x0000000e03027220 */ /* 0x000fc80000400000 */
[----:B------:R-:W-:-:S05]  /*4a80*/  FFMA R2, R117, R11, R2 ;  /* 0x0000000b75027223 */ /* 0x000fca0000000002 */
[----:B------:R-:W-:-:S04]  /*4a90*/  F2FP.BF16.F32.PACK_AB R2, RZ, R2 ;  /* 0x00000002ff02723e */ /* 0x000fc800000010ff */
[----:B------:R-:W-:-:S05]  /*4aa0*/  PRMT R3, R2, 0x7610, R3 ;  /* 0x0000761002037816 */ /* 0x000fca0000000003 */
[----:B------:R2:W-:Y:S01]  /*4ab0*/  @P5 STG.E.U16 desc[UR12][R128.64], R3 ;  /* 0x0000000380005986 */ /* 0x0005e2000c10150c */
[----:B------:R-:W-:-:S05]  /*4ac0*/  IADD3 R2, P5, R12, R17, RZ ;  /* 0x000000110c027210 */ /* 0x000fca0007fbe0ff */
[----:B--2---:R-:W-:Y:S01]  /*4ad0*/  IMAD.X R3, R13, 0x1, R21, P5 ;  /* 0x000000010d037824 */ /* 0x004fe200028e0615 */
[----:B------:R-:W-:-:S13]  /*4ae0*/  ISETP.GT.AND P5, PT, R0, 0x48, P1 ;  /* 0x000000480000780c */ /* 0x000fda0000fa4270 */
[----:B------:R-:W-:Y:S05]  /*4af0*/  @!P5 BRA `(.L_x_112) ;  /* 0x00000000000cd947 */ /* 0x000fea0003800000 */
[----:B------:R-:W-:-:S04]  /*4b00*/  IADD3 R4, P6, R8, UR6, RZ ;  /* 0x0000000608047c10 */ /* 0x000fc8000ffde0ff */
[----:B------:R-:W-:-:S05]  /*4b10*/  IADD3.X R5, R9, UR4, RZ, P6, !PT ;  /* 0x0000000409057c10 */ /* 0x000fca000b7fe4ff */
[----:B------:R2:W5:Y:S04]  /*4b20*/  LDG.E.LTC128B.U16 R20, desc[UR12][R4.64] ;  /* 0x0000000c04147981 */ /* 0x000568000c1e1520 */
.L_x_112:
[----:B------:R-:W-:Y:S05]  /*4b30*/  BSYNC B0 ;  /* 0x0000000000007941 */ /* 0x000fea0003800000 */
.L_x_111:
        /* <DEDUP_REMOVED lines=8> */
[----:B------:R-:W-:-:S04]  /*4bc0*/  IADD3 R4, P5, R8, UR5, RZ ;  /* 0x0000000508047c10 */ /* 0x000fc8000ffbe0ff */
[----:B--2---:R-:W-:Y:S02]  /*4bd0*/  IADD3.X R5, R9, UR4, RZ, P5, !PT ;  /* 0x0000000409057c10 */ /* 0x004fe4000affe4ff */
[----:B------:R-:W-:-:S13]  /*4be0*/  ISETP.GT.AND P5, PT, R0, 0x48, P0 ;  /* 0x000000480000780c */ /* 0x000fda00007a4270 */
[----:B------:R-:W-:Y:S05]  /*4bf0*/  @!P5 BRA `(.L_x_114) ;  /* 0x000000000004d947 */ /* 0x000fea0003800000 */
[----:B------:R2:W5:Y:S02]  /*4c00*/  LDG.E.LTC128B.U16 R20, desc[UR12][R4.64] ;  /* 0x0000000c04147981 */ /* 0x000564000c1e1520 */
.L_x_114:
[----:B------:R-:W-:Y:S05]  /*4c10*/  BSYNC B0 ;  /* 0x0000000000007941 */ /* 0x000fea0003800000 */
.L_x_113:
[----:B--2--5:R-:W-:Y:S01]  /*4c20*/  IMAD.U32 R5, R20, 0x10000, RZ ;  /* 0x0001000014057824 */ /* 0x024fe200078e00ff */
[----:B------:R-:W-:Y:S01]  /*4c30*/  ISETP.GT.AND P6, PT, R10, RZ, PT ;  /* 0x000000ff0a00720c */ /* 0x000fe20003fc4270 */
[----:B------:R-:W-:Y:S02]  /*4c40*/  BSSY B0, `(.L_x_115) ;  /* 0x000000d000007945 */ /* 0x000fe40003800000 */
        /* <DEDUP_REMOVED lines=12> */
.L_x_116:
[----:B------:R-:W-:Y:S05]  /*4d10*/  BSYNC B0 ;  /* 0x0000000000007941 */ /* 0x000fea0003800000 */
.L_x_115:
[----:B-----5:R-:W-:Y:S01]  /*4d20*/  IMAD.U32 R7, R20, 0x10000, RZ ;  /* 0x0001000014077824 */ /* 0x020fe200078e00ff */
        /* <DEDUP_REMOVED lines=13> */
.L_x_118:
[----:B------:R-:W-:Y:S05]  /*4e00*/  BSYNC B0 ;  /* 0x0000000000007941 */ /* 0x000fea0003800000 */
.L_x_117:
[----:B---3-5:R-:W-:Y:S01]  /*4e10*/  IMAD.U32 R7, R20, 0x10000, RZ ;  /* 0x0001000014077824 */ /* 0x028fe200078e00ff */
        /* <DEDUP_REMOVED lines=8> */
[----:B---3--:R-:W-:Y:S01]  /*4ea0*/  IMAD.X R7, R89, 0x1, R21, P5 ;  /* 0x0000000159077824 */ /* 0x008fe200028e0615 */
[----:B0-----:R-:W-:-:S04]  /*4eb0*/  IADD3 R8, P5, R22, UR22, RZ ;  /* 0x0000001616087c10 */ /* 0x001fc8000ffbe0ff */
[----:B------:R-:W-:Y:S02]  /*4ec0*/  IADD3.X R9, R23, UR4, RZ, P5, !PT ;  /* 0x0000000417097c10 */ /* 0x000fe4000affe4ff */
[----:B------:R-:W-:-:S13]  /*4ed0*/  ISETP.GT.AND P5, PT, R0, 0x88, P6 ;  /* 0x000000880000780c */ /* 0x000fda00037a4270 */
[----:B------:R-:W-:Y:S05]  /*4ee0*/  @!P5 BRA `(.L_x_120) ;  /* 0x000000000004d947 */ /* 0x000fea0003800000 */
[----:B------:R0:W5:Y:S02]  /*4ef0*/  LDG.E.LTC128B.U16 R20, desc[UR12][R8.64] ;  /* 0x0000000c08147981 */ /* 0x000164000c1e1520 */
.L_x_120:
[----:B------:R-:W-:Y:S05]  /*4f00*/  BSYNC B0 ;  /* 0x0000000000007941 */ /* 0x000fea0003800000 */
.L_x_119:
        /* <DEDUP_REMOVED lines=14> */
.L_x_122:
[----:B------:R-:W-:Y:S05]  /*4ff0*/  BSYNC B0 ;  /* 0x0000000000007941 */ /* 0x000fea0003800000 */
.L_x_121:
[----:B---3-5:R-:W-:Y:S01]  /*5000*/  IMAD.U32 R57, R20, 0x10000, RZ ;  /* 0x0001000014397824 */ /* 0x028fe200078e00ff */
        /* <DEDUP_REMOVED lines=13> */
.L_x_124:
[----:B------:R-:W-:Y:S05]  /*50e0*/  BSYNC B0 ;  /* 0x0000000000007941 */ /* 0x000fea0003800000 */
.L_x_123:
        /* <DEDUP_REMOVED lines=8> */
[----:B---3--:R-:W-:Y:S01]  /*5170*/  IMAD.X R59, R13, 0x1, R21, P5 ;  /* 0x000000010d3b7824 */ /* 0x008fe200028e0615 */
[----:B------:R-:W-:-:S13]  /*5180*/  ISETP.GT.AND P5, PT, R0, 0x80, P6 ;  /* 0x000000800000780c */ /* 0x000fda00037a4270 */
[----:B------:R-:W-:Y:S05]  /*5190*/  @!P5 BRA `(.L_x_126) ;  /* 0x00000000000cd947 */ /* 0x000fea0003800000 */
[----:B------:R-:W-:-:S04]  /*51a0*/  IADD3 R112, P6, R18, UR19, RZ ;  /* 0x0000001312707c10 */ /* 0x000fc8000ffde0ff */
[----:B------:R-:W-:-:S05]  /*51b0*/  IADD3.X R113, R19, UR4, RZ, P6, !PT ;  /* 0x0000000413717c10 */ /* 0x000fca000b7fe4ff */
[----:B------:R3:W5:Y:S04]  /*51c0*/  LDG.E.LTC128B.U16 R20, desc[UR12][R112.64] ;  /* 0x0000000c70147981 */ /* 0x000768000c1e1520 */
.L_x_126:
[----:B------:R-:W-:Y:S05]  /*51d0*/  BSYNC B0 ;  /* 0x0000000000007941 */ /* 0x000fea0003800000 */
.L_x_125:
        /* <DEDUP_REMOVED lines=14> */
.L_x_128:
[----:B------:R-:W-:Y:S05]  /*52c0*/  BSYNC B0 ;  /* 0x0000000000007941 */ /* 0x000fea0003800000 */
.L_x_127:
        /* <DEDUP_REMOVED lines=14> */
.L_x_130:
[----:B------:R-:W-:Y:S05]  /*53b0*/  BSYNC B0 ;  /* 0x0000000000007941 */ /* 0x000fea0003800000 */
.L_x_129:
        /* <DEDUP_REMOVED lines=14> */
.L_x_132:
[----:B------:R-:W-:Y:S05]  /*54a0*/  BSYNC B0 ;  /* 0x0000000000007941 */ /* 0x000fea0003800000 */
.L_x_131:
        /* <DEDUP_REMOVED lines=14> */
.L_x_134:
[----:B------:R-:W-:Y:S05]  /*5590*/  BSYNC B0 ;  /* 0x0000000000007941 */ /* 0x000fea0003800000 */
.L_x_133:
        /* <DEDUP_REMOVED lines=14> */
.L_x_136:
[----:B------:R-:W-:Y:S05]  /*5680*/  BSYNC B0 ;  /* 0x0000000000007941 */ /* 0x000fea0003800000 */
.L_x_135:
        /* <DEDUP_REMOVED lines=14> */
.L_x_138:
[----:B------:R-:W-:Y:S05]  /*5770*/  BSYNC B0 ;  /* 0x0000000000007941 */ /* 0x000fea0003800000 */
.L_x_137:
        /* <DEDUP_REMOVED lines=14> */
.L_x_140:
[----:B------:R-:W-:Y:S05]  /*5860*/  BSYNC B0 ;  /* 0x0000000000007941 */ /* 0x000fea0003800000 */
.L_x_139:
        /* <DEDUP_REMOVED lines=14> */
.L_x_142:
[----:B------:R-:W-:Y:S05]  /*5950*/  BSYNC B0 ;  /* 0x0000000000007941 */ /* 0x000fea0003800000 */
.L_x_141:
        /* <DEDUP_REMOVED lines=14> */
.L_x_144:
[----:B------:R-:W-:Y:S05]  /*5a40*/  BSYNC B0 ;  /* 0x0000000000007941 */ /* 0x000fea0003800000 */
.L_x_143:
        /* <DEDUP_REMOVED lines=14> */
.L_x_146:
[----:B------:R-:W-:Y:S05]  /*5b30*/  BSYNC B0 ;  /* 0x0000000000007941 */ /* 0x000fea0003800000 */
.L_x_145:
        /* <DEDUP_REMOVED lines=14> */
.L_x_148:
[----:B------:R-:W-:Y:S05]  /*5c20*/  BSYNC B0 ;  /* 0x0000000000007941 */ /* 0x000fea0003800000 */
.L_x_147:
        /* <DEDUP_REMOVED lines=14> */
.L_x_150:
[----:B------:R-:W-:Y:S05]  /*5d10*/  BSYNC B0 ;  /* 0x0000000000007941 */ /* 0x000fea0003800000 */
.L_x_149:
        /* <DEDUP_REMOVED lines=14> */
.L_x_152:
[----:B------:R-:W-:Y:S05]  /*5e00*/  BSYNC B0 ;  /* 0x0000000000007941 */ /* 0x000fea0003800000 */
.L_x_151:
        /* <DEDUP_REMOVED lines=14> */
.L_x_154:
[----:B------:R-:W-:Y:S05]  /*5ef0*/  BSYNC B0 ;  /* 0x0000000000007941 */ /* 0x000fea0003800000 */
.L_x_153:
        /* <DEDUP_REMOVED lines=14> */
.L_x_156:
[----:B------:R-:W-:Y:S05]  /*5fe0*/  BSYNC B0 ;  /* 0x0000000000007941 */ /* 0x000fea0003800000 */
.L_x_155:
[----:B---3-5:R-:W-:Y:S01]  /*5ff0*/  IMAD.U32 R59, R20, 0x10000, RZ ;  /* 0x00010000143b7824 */ /* 0x028fe200078e00ff */
[----:B------:R-:W-:Y:S03]  /*6000*/  BSSY B0, `(.L_x_157) ;  /* 0x000000c000007945 */ /* 0x000fe60003800000 */
        /* <DEDUP_REMOVED lines=11> */
.L_x_158:
[----:B------:R-:W-:Y:S05]  /*60c0*/  BSYNC B0 ;  /* 0x0000000000007941 */ /* 0x000fea0003800000 */
.L_x_157:
        /* <DEDUP_REMOVED lines=14> */
.L_x_160:
[----:B------:R-:W-:Y:S05]  /*61b0*/  BSYNC B0 ;  /* 0x0000000000007941 */ /* 0x000fea0003800000 */
.L_x_159:
[----:B---3-5:R-:W-:Y:S01]  /*61c0*/  IMAD.U32 R61, R20, 0x10000, RZ ;  /* 0x00010000143d7824 */ /* 0x028fe200078e00ff */
        /* <DEDUP_REMOVED lines=12> */
.L_x_162:
[----:B------:R-:W-:Y:S05]  /*6290*/  BSYNC B0 ;  /* 0x0000000000007941 */ /* 0x000fea0003800000 */
.L_x_161:
        /* <DEDUP_REMOVED lines=13> */
.L_x_164:
[----:B------:R-:W-:Y:S05]  /*6370*/  BSYNC B0 ;  /* 0x0000000000007941 */ /* 0x000fea0003800000 */
.L_x_163:
        /* <DEDUP_REMOVED lines=13> */
.L_x_166:
[----:B------:R-:W-:Y:S05]  /*6450*/  BSYNC B0 ;  /* 0x0000000000007941 */ /* 0x000fea0003800000 */
.L_x_165:
        /* <DEDUP_REMOVED lines=13> */
.L_x_168:
[----:B------:R-:W-:Y:S05]  /*6530*/  BSYNC B0 ;  /* 0x0000000000007941 */ /* 0x000fea0003800000 */
.L_x_167:
        /* <DEDUP_REMOVED lines=13> */
.L_x_170:
[----:B------:R-:W-:Y:S05]  /*6610*/  BSYNC B0 ;  /* 0x0000000000007941 */ /* 0x000fea0003800000 */
.L_x_169:
        /* <DEDUP_REMOVED lines=13> */
.L_x_172:
[----:B------:R-:W-:Y:S05]  /*66f0*/  BSYNC B0 ;  /* 0x0000000000007941 */ /* 0x000fea0003800000 */
.L_x_171:
        /* <DEDUP_REMOVED lines=8> */
[----:B------:R-:W-:-:S04]  /*6780*/  IADD3 R18, P5, R18, UR5, RZ ;  /* 0x0000000512127c10 */ /* 0x000fc8000ffbe0ff */
[----:B------:R-:W-:Y:S02]  /*6790*/  IADD3.X R19, R19, UR4, RZ, P5, !PT ;  /* 0x0000000413137c10 */ /* 0x000fe4000affe4ff */
[----:B------:R-:W-:-:S13]  /*67a0*/  ISETP.GT.AND P5, PT, R0, 0x80, P0 ;  /* 0x000000800000780c */ /* 0x000fda00007a4270 */
[----:B------:R-:W-:Y:S05]  /*67b0*/  @!P5 BRA `(.L_x_174) ;  /* 0x000000000004d947 */ /* 0x000fea0003800000 */
[----:B------:R3:W5:Y:S02]  /*67c0*/  LDG.E.LTC128B.U16 R20, desc[UR12][R18.64] ;  /* 0x0000000c12147981 */ /* 0x000764000c1e1520 */
.L_x_174:
[----:B------:R-:W-:Y:S05]  /*67d0*/  BSYNC B0 ;  /* 0x0000000000007941 */ /* 0x000fea0003800000 */
.L_x_173:
        /* <DEDUP_REMOVED lines=13> */
.L_x_176:
[----:B------:R-:W-:Y:S05]  /*68b0*/  BSYNC B0 ;  /* 0x0000000000007941 */ /* 0x000fea0003800000 */
.L_x_175:
        /* <DEDUP_REMOVED lines=9> */
[----:B---3--:R-:W-:Y:S02]  /*6950*/  IADD3.X R13, R23, UR4, RZ, P5, !PT ;  /* 0x00000004170d7c10 */ /* 0x008fe4000affe4ff */
[----:B------:R-:W-:-:S13]  /*6960*/  ISETP.GT.AND P5, PT, R0, 0x88, P0 ;  /* 0x000000880000780c */ /* 0x000fda00007a4270 */
[----:B------:R-:W-:Y:S05]  /*6970*/  @!P5 BRA `(.L_x_178) ;  /* 0x000000000004d947 */ /* 0x000fea0003800000 */
[----:B------:R3:W5:Y:S02]  /*6980*/  LDG.E.LTC128B.U16 R20, desc[UR12][R12.64] ;  /* 0x0000000c0c147981 */ /* 0x000764000c1e1520 */
.L_x_178:
[----:B------:R-:W-:Y:S05]  /*6990*/  BSYNC B0 ;  /* 0x0000000000007941 */ /* 0x000fea0003800000 */
.L_x_177:
        /* <DEDUP_REMOVED lines=15> */
.L_x_180:
[----:B------:R-:W-:Y:S05]  /*6a90*/  BSYNC B0 ;  /* 0x0000000000007941 */ /* 0x000fea0003800000 */
.L_x_179:
        /* <DEDUP_REMOVED lines=11> */
[----:B-1----:R-:W-:-:S04]  /*6b50*/  IADD3 R22, P6, R4, UR21, RZ ;  /* 0x0000001504167c10 */ /* 0x002fc8000ffde0ff */
[----:B------:R-:W-:-:S05]  /*6b60*/  IADD3.X R23, R5, UR4, RZ, P6, !PT ;  /* 0x0000000405177c10 */ /* 0x000fca000b7fe4ff */
[----:B------:R3:W5:Y:S04]  /*6b70*/  LDG.E.LTC128B.U16 R20, desc[UR12][R22.64] ;  /* 0x0000000c16147981 */ /* 0x000768000c1e1520 */
.L_x_182:
[----:B------:R-:W-:Y:S05]  /*6b80*/  BSYNC B0 ;  /* 0x0000000000007941 */ /* 0x000fea0003800000 */
.L_x_181:
[----:B-1-3-5:R-:W-:Y:S01]  /*6b90*/  IMAD.U32 R23, R20, 0x10000, RZ ;  /* 0x0001000014177824 */ /* 0x02afe200078e00ff */
[----:B------:R-:W-:Y:S01]  /*6ba0*/  ISETP.GT.AND P6, PT, R10, RZ, PT ;  /* 0x000000ff0a00720c */ /* 0x000fe20003fc4270 */
[----:B------:R-:W-:Y:S02]  /*6bb0*/  BSSY B0, `(.L_x_183) ;  /* 0x000000e000007945 */ /* 0x000fe40003800000 */
[----:B------:R-:W-:-:S04]  /*6bc0*/  FMUL R16, R23, R14 ;  /* 0x0000000e17107220 */ /* 0x000fc80000400000 */
[----:B------:R-:W-:-:S05]  /*6bd0*/  FFMA R16, R25, R11, R16 ;  /* 0x0000000b19107223 */ /* 0x000fca0000000010 */
[----:B------:R-:W-:-:S04]  /*6be0*/  F2FP.BF16.F32.PACK_AB R16, RZ, R16 ;  /* 0x00000010ff10723e */ /* 0x000fc800000010ff */
[----:B------:R-:W-:Y:S02]  /*6bf0*/  PRMT R23, R16, 0x7610, R23 ;  /* 0x0000761010177816 */ /* 0x000fe40000000017 */
[----:B------:R-:W-:-:S03]  /*6c00*/  PRMT R16, R20, 0x7610, R16 ;  /* 0x0000761014107816 */ /* 0x000fc60000000010 */
[----:B------:R1:W-:Y:S01]  /*6c10*/  @P5 STG.E.U16 desc[UR12][R60.64], R23 ;  /* 0x000000173c005986 */ /* 0x0003e2000c10150c */
[----:B------:R-:W-:-:S05]  /*6c20*/  IADD3 R22, P5, R6, R17, RZ ;  /* 0x0000001106167210 */ /* 0x000fca0007fbe0ff */
[----:B-1----:R-:W-:Y:S01]  /*6c30*/  IMAD.X R23, R7, 0x1, R21, P5 ;  /* 0x0000000107177824 */ /* 0x002fe200028e0615 */
[----:B------:R-:W-:-:S13]  /*6c40*/  ISETP.GT.AND P5, PT, R0, 0xc8, P6 ;  /* 0x000000c80000780c */ /* 0x000fda00037a4270 */
[----:B------:R-:W-:Y:S05]  /*6c50*/  @!P5 BRA `(.L_x_184) ;  /* 0x00000000000cd947 */ /* 0x000fea0003800000 */
[----:B------:R-:W-:-:S04]  /*6c60*/  IADD3 R16, P6, R8, UR22, RZ ;  /* 0x0000001608107c10 */ /* 0x000fc8000ffde0ff */
[----:B------:R-:W-:-:S05]  /*6c70*/  IADD3.X R17, R9, UR4, RZ, P6, !PT ;  /* 0x0000000409117c10 */ /* 0x000fca000b7fe4ff */
[----:B------:R1:W5:Y:S04]  /*6c80*/  LDG.E.LTC128B.U16 R16, desc[UR12][R16.64] ;  /* 0x0000000c10107981 */ /* 0x000368000c1e1520 */
.L_x_184:
[----:B------:R-:W-:Y:S05]  /*6c90*/  BSYNC B0 ;  /* 0x0000000000007941 */ /* 0x000fea0003800000 */
.L_x_183:
[----:B-1---5:R-:W-:Y:S01]  /*6ca0*/  IMAD.U32 R17, R16, 0x10000, RZ ;  /* 0x0001000010117824 */ /* 0x022fe200078e00ff */
        /* <DEDUP_REMOVED lines=9> */
[----:B-1----:R-:W-:Y:S05]  /*6d40*/  @!P5 BRA `(.L_x_186) ;  /* 0x00000000000cd947 */ /* 0x002fea0003800000 */
[----:B------:R-:W-:-:S04]  /*6d50*/  IADD3 R16, P6, R8, UR21, RZ ;  /* 0x0000001508107c10 */ /* 0x000fc8000ffde0ff */
[----:B------:R-:W-:-:S05]  /*6d60*/  IADD3.X R17, R9, UR4, RZ, P6, !PT ;  /* 0x0000000409117c10 */ /* 0x000fca000b7fe4ff */
[----:B------:R1:W5:Y:S04]  /*6d70*/  LDG.E.LTC128B.U16 R16, desc[UR12][R16.64] ;  /* 0x0000000c10107981 */ /* 0x000368000c1e1520 */
.L_x_186:
[----:B------:R-:W-:Y:S05]  /*6d80*/  BSYNC B0 ;  /* 0x0000000000007941 */ /* 0x000fea0003800000 */
.L_x_185:
        /* <DEDUP_REMOVED lines=12> */
[----:B-1----:R-:W-:-:S05]  /*6e50*/  IADD3.X R17, R5, UR4, RZ, P6, !PT ;  /* 0x0000000405117c10 */ /* 0x002fca000b7fe4ff */
[----:B------:R3:W5:Y:S04]  /*6e60*/  LDG.E.LTC128B.U16 R16, desc[UR12][R16.64] ;  /* 0x0000000c10107981 */ /* 0x000768000c1e1520 */
.L_x_188:
[----:B------:R-:W-:Y:S05]  /*6e70*/  BSYNC B0 ;  /* 0x0000000000007941 */ /* 0x000fea0003800000 */
.L_x_187:
[----:B-----5:R-:W-:Y:S01]  /*6e80*/  IMAD.U32 R15, R16, 0x10000, RZ ;  /* 0x00010000100f7824 */ /* 0x020fe200078e00ff */
[----:B------:R-:W-:Y:S01]  /*6e90*/  ISETP.GT.AND P6, PT, R10, 0x9, PT ;  /* 0x000000090a00780c */ /* 0x000fe20003fc4270 */
[----:B------:R-:W-:Y:S02]  /*6ea0*/  BSSY B0, `(.L_x_189) ;  /* 0x000000e000007945 */ /* 0x000fe40003800000 */
[----:B------:R-:W-:-:S04]  /*6eb0*/  FMUL R15, R15, R14 ;  /* 0x0000000e0f0f7220 */ /* 0x000fc80000400000 */
[----:B------:R-:W-:-:S05]  /*6ec0*/  FFMA R15, R28, R11, R15 ;  /* 0x0000000b1c0f7223 */ /* 0x000fca000000000f */
[----:B------:R-:W-:-:S04]  /*6ed0*/  F2FP.BF16.F32.PACK_AB R15, RZ, R15 ;  /* 0x0000000fff0f723e */ /* 0x000fc800000010ff */
[----:B-1-3--:R-:W-:Y:S02]  /*6ee0*/  PRMT R17, R15, 0x7610, R17 ;  /* 0x000076100f117816 */ /* 0x00afe40000000011 */
[----:B------:R-:W-:-:S03]  /*6ef0*/  PRMT R15, R16, 0x7610, R15 ;  /* 0x00007610100f7816 */ /* 0x000fc6000000000f */
        /* <DEDUP_REMOVED lines=8> */
.L_x_190:
[----:B------:R-:W-:Y:S05]  /*6f80*/  BSYNC B0 ;  /* 0x0000000000007941 */ /* 0x000fea0003800000 */
.L_x_189:
[----:B-1---5:R-:W-:Y:S01]  /*6f90*/  IMAD.U32 R13, R15, 0x10000, RZ ;  /* 0x000100000f0d7824 */ /* 0x022fe200078e00ff */
[----:B------:R-:W-:Y:S01]  /*6fa0*/  ISETP.GT.AND P6, PT, R10, 0x8, PT ;  /* 0x000000080a00780c */ /* 0x000fe20003fc4270 */
        /* <DEDUP_REMOVED lines=14> */
.L_x_192:
[----:B------:R-:W-:Y:S05]  /*7090*/  BSYNC B0 ;  /* 0x0000000000007941 */ /* 0x000fea0003800000 */
.L_x_191:
        /* <DEDUP_REMOVED lines=14> */
.L_x_194:
[----:B------:R-:W-:Y:S05]  /*7180*/  BSYNC B0 ;  /* 0x0000000000007941 */ /* 0x000fea0003800000 */
.L_x_193:
        /* <DEDUP_REMOVED lines=14> */
.L_x_196:
[----:B------:R-:W-:Y:S05]  /*7270*/  BSYNC B0 ;  /* 0x0000000000007941 */ /* 0x000fea0003800000 */
.L_x_195:
        /* <DEDUP_REMOVED lines=14> */
.L_x_198:
[----:B------:R-:W-:Y:S05]  /*7360*/  BSYNC B0 ;  /* 0x0000000000007941 */ /* 0x000fea0003800000 */
.L_x_197:
[----:B-1---5:R-:W-:Y:S01]  /*7370*/  IMAD.U32 R13, R12, 0x10000, RZ ;  /* 0x000100000c0d7824 */ /* 0x022fe200078e00ff */
[----:B------:R-:W-:Y:S01]  /*7380*/  ISETP.GT.AND P6, PT, R10, 0x10, PT ;  /* 0x000000100a00780c */ /* 0x000fe20003fc4270 */
        /* <DEDUP_REMOVED lines=13> */
.L_x_200:
[----:B------:R-:W-:Y:S05]  /*7460*/  BSYNC B0 ;  /* 0x0000000000007941 */ /* 0x000fea0003800000 */
.L_x_199:
        /* <DEDUP_REMOVED lines=14> */
.L_x_202:
[----:B------:R-:W-:Y:S05]  /*7550*/  BSYNC B0 ;  /* 0x0000000000007941 */ /* 0x000fea0003800000 */
.L_x_201:
        /* <DEDUP_REMOVED lines=14> */
.L_x_204:
[----:B------:R-:W-:Y:S05]  /*7640*/  BSYNC B0 ;  /* 0x0000000000007941 */ /* 0x000fea0003800000 */
.L_x_203:
        /* <DEDUP_REMOVED lines=14> */
.L_x_206:
[----:B------:R-:W-:Y:S05]  /*7730*/  BSYNC B0 ;  /* 0x0000000000007941 */ /* 0x000fea0003800000 */
.L_x_205:
        /* <DEDUP_REMOVED lines=15> */
.L_x_208:
[----:B------:R-:W-:Y:S05]  /*7830*/  BSYNC B0 ;  /* 0x0000000000007941 */ /* 0x000fea0003800000 */
.L_x_207:
        /* <DEDUP_REMOVED lines=14> */
.L_x_210:
[----:B------:R-:W-:Y:S05]  /*7920*/  BSYNC B0 ;  /* 0x0000000000007941 */ /* 0x000fea0003800000 */
.L_x_209:
        /* <DEDUP_REMOVED lines=15> */
.L_x_212:
[----:B------:R-:W-:Y:S05]  /*7a20*/  BSYNC B0 ;  /* 0x0000000000007941 */ /* 0x000fea0003800000 */
.L_x_211:
        /* <DEDUP_REMOVED lines=14> */
.L_x_214:
[----:B------:R-:W-:Y:S05]  /*7b10*/  BSYNC B0 ;  /* 0x0000000000007941 */ /* 0x000fea0003800000 */
.L_x_213:
[----:B-1---5:R-:W-:Y:S01]  /*7b20*/  IMAD.U32 R13, R12, 0x10000, RZ ;  /* 0x000100000c0d7824 */ /* 0x022fe200078e00ff */
[----:B------:R-:W-:Y:S01]  /*7b30*/  ISETP.GT.AND P6, PT, R10, 0x20, PT ;  /* 0x000000200a00780c */ /* 0x000fe20003fc4270 */
[----:B------:R-:W-:Y:S02]  /*7b40*/  BSSY B0, `(.L_x_215) ;  /* 0x000000a000007945 */ /* 0x000fe40003800000 */
[----:B------:R-:W-:-:S04]  /*7b50*/  FMUL R20, R13, R14 ;  /* 0x0000000e0d147220 */ /* 0x000fc80000400000 */
[----:B------:R-:W-:-:S05]  /*7b60*/  FFMA R20, R41, R11, R20 ;  /* 0x0000000b29147223 */ /* 0x000fca0000000014 */
[----:B------:R-:W-:-:S05]  /*7b70*/  F2FP.BF16.F32.PACK_AB R20, RZ, R20 ;  /* 0x00000014ff14723e */ /* 0x000fca00000010ff */
[----:B------:R1:W-:Y:S01]  /*7b80*/  @P5 STG.E.U16 desc[UR12][R24.64], R20 ;  /* 0x0000001418005986 */ /* 0x0003e2000c10150c */
[----:B------:R-:W-:-:S13]  /*7b90*/  ISETP.GT.AND P5, PT, R0, 0xc8, P6 ;  /* 0x000000c80000780c */ /* 0x000fda00037a4270 */
[----:B-1----:R-:W-:Y:S05]  /*7ba0*/  @!P5 BRA `(.L_x_216) ;  /* 0x00000000000cd947 */ /* 0x002fea0003800000 */
[----:B------:R-:W-:-:S04]  /*7bb0*/  IADD3 R12, P6, R8, UR14, RZ ;  /* 0x0000000e080c7c10 */ /* 0x000fc8000ffde0ff */
[----:B------:R-:W-:-:S05]  /*7bc0*/  IADD3.X R13, R9, UR4, RZ, P6, !PT ;  /* 0x00000004090d7c10 */ /* 0x000fca000b7fe4ff */
[----:B------:R1:W5:Y:S04]  /*7bd0*/  LDG.E.LTC128B.U16 R12, desc[UR12][R12.64] ;  /* 0x0000000c0c0c7981 */ /* 0x000368000c1e1520 */
.L_x_216:
[----:B------:R-:W-:Y:S05]  /*7be0*/  BSYNC B0 ;  /* 0x0000000000007941 */ /* 0x000fea0003800000 */
.L_x_215:
        /* <DEDUP_REMOVED lines=12> */
.L_x_218:
[----:B------:R-:W-:Y:S05]  /*7cb0*/  BSYNC B0 ;  /* 0x0000000000007941 */ /* 0x000fea0003800000 */
.L_x_217:
        /* <DEDUP_REMOVED lines=15> */
.L_x_220:
[----:B------:R-:W-:Y:S05]  /*7db0*/  BSYNC B0 ;  /* 0x0000000000007941 */ /* 0x000fea0003800000 */
.L_x_219:
[----:B-1---5:R-:W-:Y:S01]  /*7dc0*/  IMAD.U32 R13, R12, 0x10000, RZ ;  /* 0x000100000c0d7824 */ /* 0x022fe200078e00ff */
        /* <DEDUP_REMOVED lines=12> */
.L_x_222:
[----:B------:R-:W-:Y:S05]  /*7e90*/  BSYNC B0 ;  /* 0x0000000000007941 */ /* 0x000fea0003800000 */
.L_x_221:
[----:B-1---5:R-:W-:Y:S01]  /*7ea0*/  IMAD.U32 R13, R12, 0x10000, RZ ;  /* 0x000100000c0d7824 */ /* 0x022fe200078e00ff */
[----:B------:R-:W-:Y:S01]  /*7eb0*/  ISETP.GT.AND P6, PT, R10, 0x28, PT ;  /* 0x000000280a00780c */ /* 0x000fe20003fc4270 */
[----:B------:R-:W-:Y:S02]  /*7ec0*/  BSSY B0, `(.L_x_223) ;  /* 0x000000c000007945 */ /* 0x000fe40003800000 */
[----:B------:R-:W-:Y:S01]  /*7ed0*/  FMUL R10, R13, R14 ;  /* 0x0000000e0d0a7220 */ /* 0x000fe20000400000 */
[----:B------:R-:W-:-:S03]  /*7ee0*/  ISETP.GT.AND P6, PT, R0, 0xc8, P6 ;  /* 0x000000c80000780c */ /* 0x000fc600037c4270 */
[----:B------:R-:W-:-:S05]  /*7ef0*/  FFMA R10, R45, R11, R10 ;  /* 0x0000000b2d0a7223 */ /* 0x000fca000000000a */
[----:B------:R-:W-:-:S04]  /*7f00*/  F2FP.BF16.F32.PACK_AB R10, RZ, R10 ;  /* 0x0000000aff0a723e */ /* 0x000fc800000010ff */
[----:B------:R-:W-:Y:S02]  /*7f10*/  PRMT R13, R10, 0x7610, R13 ;  /* 0x000076100a0d7816 */ /* 0x000fe4000000000d */
[----:B------:R-:W-:-:S03]  /*7f20*/  PRMT R10, R12, 0x7610, R10 ;  /* 0x000076100c0a7816 */ /* 0x000fc6000000000a */
[----:B------:R1:W-:Y:S01]  /*7f30*/  @P5 STG.E.U16 desc[UR12][R18.64], R13 ;  /* 0x0000000d12005986 */ /* 0x0003e2000c10150c */
[----:B------:R-:W-:Y:S05]  /*7f40*/  @!P6 BRA `(.L_x_224) ;  /* 0x00000000000ce947 */ /* 0x000fea0003800000 */
[----:B------:R-:W-:-:S04]  /*7f50*/  IADD3 R12, P5, R8, UR10, RZ ;  /* 0x0000000a080c7c10 */ /* 0x000fc8000ffbe0ff */
[----:B-1----:R-:W-:-:S05]  /*7f60*/  IADD3.X R13, R9, UR4, RZ, P5, !PT ;  /* 0x00000004090d7c10 */ /* 0x002fca000affe4ff */
[----:B------:R3:W5:Y:S04]  /*7f70*/  LDG.E.LTC128B.U16 R10, desc[UR12][R12.64] ;  /* 0x0000000c0c0a7981 */ /* 0x000768000c1e1520 */
.L_x_224:
[----:B------:R-:W-:Y:S05]  /*7f80*/  BSYNC B0 ;  /* 0x0000000000007941 */ /* 0x000fea0003800000 */
.L_x_223:
[----:B-1-3-5:R-:W-:Y:S01]  /*7f90*/  IMAD.U32 R13, R10, 0x10000, RZ ;  /* 0x000100000a0d7824 */ /* 0x02afe200078e00ff */
[----:B------:R-:W-:Y:S01]  /*7fa0*/  IADD3 R12, P5, R6, R101, RZ ;  /* 0x00000065060c7210 */ /* 0x000fe20007fbe0ff */
[----:B------:R-:W-:Y:S01]  /*7fb0*/  BSSY B0, `(.L_x_225) ;  /* 0x000000b000007945 */ /* 0x000fe20003800000 */
[----:B------:R-:W-:Y:S01]  /*7fc0*/  ISETP.GT.AND P4, PT, R0, 0xc8, P4 ;  /* 0x000000c80000780c */ /* 0x000fe20002784270 */
[----:B------:R-:W-:-:S04]  /*7fd0*/  FMUL R13, R13, R14 ;  /* 0x0000000e0d0d7220 */ /* 0x000fc80000400000 */
[----:B------:R-:W-:-:S05]  /*7fe0*/  FFMA R13, R46, R11, R13 ;  /* 0x0000000b2e0d7223 */ /* 0x000fca000000000d */
[----:B------:R-:W-:Y:S01]  /*7ff0*/  F2FP.BF16.F32.PACK_AB R15, RZ, R13 ;  /* 0x0000000dff0f723e */ /* 0x000fe200000010ff */
[----:B------:R-:W-:-:S05]  /*8000*/  IMAD.X R13, R7, 0x1, R21, P5 ;  /* 0x00000001070d7824 */ /* 0x000fca00028e0615 */
[----:B------:R1:W-:Y:S01]  /*8010*/  @P6 STG.E.U16 desc[UR12][R12.64], R15 ;  /* 0x0000000f0c006986 */ /* 0x0003e2000c10150c */
[----:B------:R-:W-:Y:S05]  /*8020*/  @!P4 BRA `(.L_x_226) ;  /* 0x00000000000cc947 */ /* 0x000fea0003800000 */
[----:B-1----:R-:W-:-:S04]  /*8030*/  IADD3 R12, P5, R8, UR9, RZ ;  /* 0x00000009080c7c10 */ /* 0x002fc8000ffbe0ff */
[----:B------:R-:W-:-:S05]  /*8040*/  IADD3.X R13, R9, UR4, RZ, P5, !PT ;  /* 0x00000004090d7c10 */ /* 0x000fca000affe4ff */
[----:B------:R3:W5:Y:S04]  /*8050*/  LDG.E.LTC128B.U16 R10, desc[UR12][R12.64] ;  /* 0x0000000c0c0a7981 */ /* 0x000768000c1e1520 */
.L_x_226:
[----:B------:R-:W-:Y:S05]  /*8060*/  BSYNC B0 ;  /* 0x0000000000007941 */ /* 0x000fea0003800000 */
.L_x_225:
[----:B-1-3-5:R-:W-:Y:S01]  /*8070*/  IMAD.U32 R13, R10, 0x10000, RZ ;  /* 0x000100000a0d7824 */ /* 0x02afe200078e00ff */
[----:B------:R-:W-:Y:S01]  /*8080*/  ISETP.GT.AND P5, PT, R0, 0xc0, P3 ;  /* 0x000000c00000780c */ /* 0x000fe20001fa4270 */
[----:B------:R-:W-:Y:S02]  /*8090*/  BSSY B0, `(.L_x_227) ;  /* 0x000000b000007945 */ /* 0x000fe40003800000 */
[----:B------:R-:W-:-:S04]  /*80a0*/  FMUL R12, R13, R14 ;  /* 0x0000000e0d0c7220 */ /* 0x000fc80000400000 */
[----:B------:R-:W-:Y:S01]  /*80b0*/  FFMA R47, R47, R11, R12 ;  /* 0x0000000b2f2f7223 */ /* 0x000fe2000000000c */
[----:B------:R-:W-:-:S04]  /*80c0*/  IADD3 R12, P6, R6, R103, RZ ;  /* 0x00000067060c7210 */ /* 0x000fc80007fde0ff */
[----:B------:R-:W-:Y:S01]  /*80d0*/  F2FP.BF16.F32.PACK_AB R47, RZ, R47 ;  /* 0x0000002fff2f723e */ /* 0x000fe200000010ff */
[----:B------:R-:W-:-:S05]  /*80e0*/  IMAD.X R13, R7, 0x1, R21, P6 ;  /* 0x00000001070d7824 */ /* 0x000fca00030e0615 */
[----:B------:R1:W-:Y:S01]  /*80f0*/  @P4 STG.E.U16 desc[UR12][R12.64], R47 ;  /* 0x0000002f0c004986 */ /* 0x0003e2000c10150c */
[----:B------:R-:W-:Y:S05]  /*8100*/  @!P5 BRA `(.L_x_228) ;  /* 0x00000000000cd947 */ /* 0x000fea0003800000 */
[----:B-1----:R-:W-:-:S04]  /*8110*/  IADD3 R12, P4, R4, UR8, RZ ;  /* 0x00000008040c7c10 */ /* 0x002fc8000ff9e0ff */
[----:B------:R-:W-:-:S05]  /*8120*/  IADD3.X R13, R5, UR4, RZ, P4, !PT ;  /* 0x00000004050d7c10 */ /* 0x000fca000a7fe4ff */
[----:B------:R3:W5:Y:S04]  /*8130*/  LDG.E.LTC128B.U16 R10, desc[UR12][R12.64] ;  /* 0x0000000c0c0a7981 */ /* 0x000768000c1e1520 */
.L_x_228:
[----:B------:R-:W-:Y:S05]  /*8140*/  BSYNC B0 ;  /* 0x0000000000007941 */ /* 0x000fea0003800000 */
.L_x_227:
        /* <DEDUP_REMOVED lines=13> */
.L_x_230:
[----:B------:R-:W-:Y:S05]  /*8220*/  BSYNC B0 ;  /* 0x0000000000007941 */ /* 0x000fea0003800000 */
.L_x_229:
        /* <DEDUP_REMOVED lines=13> */
.L_x_232:
[----:B------:R-:W-:Y:S05]  /*8300*/  BSYNC B0 ;  /* 0x0000000000007941 */ /* 0x000fea0003800000 */
.L_x_231:
        /* <DEDUP_REMOVED lines=13> */
.L_x_234:
[----:B------:R-:W-:Y:S05]  /*83e0*/  BSYNC B0 ;  /* 0x0000000000007941 */ /* 0x000fea0003800000 */
.L_x_233:
        /* <DEDUP_REMOVED lines=13> */
.L_x_236:
[----:B------:R-:W-:Y:S05]  /*84c0*/  BSYNC B0 ;  /* 0x0000000000007941 */ /* 0x000fea0003800000 */
.L_x_235:
[----:B-1-3-5:R-:W-:Y:S01]  /*84d0*/  IMAD.U32 R13, R10, 0x10000, RZ ;  /* 0x000100000a0d7824 */ /* 0x02afe200078e00ff */
[----:B------:R-:W-:Y:S01]  /*84e0*/  IADD3 R12, P4, R2, R109, RZ ;  /* 0x0000006d020c7210 */ /* 0x000fe20007f9e0ff */
[----:B------:R-:W-:Y:S01]  /*84f0*/  BSSY B0, `(.L_x_237) ;  /* 0x000000b000007945 */ /* 0x000fe20003800000 */
[----:B------:R-:W-:Y:S01]  /*8500*/  ISETP.GT.AND P2, PT, R0, 0xc0, P0 ;  /* 0x000000c00000780c */ /* 0x000fe20000744270 */
[----:B------:R-:W-:-:S04]  /*8510*/  FMUL R13, R13, R14 ;  /* 0x0000000e0d0d7220 */ /* 0x000fc80000400000 */
[----:B------:R-:W-:-:S05]  /*8520*/  FFMA R13, R52, R11, R13 ;  /* 0x0000000b340d7223 */ /* 0x000fca000000000d */
[----:B------:R-:W-:Y:S01]  /*8530*/  F2FP.BF16.F32.PACK_AB R15, RZ, R13 ;  /* 0x0000000dff0f723e */ /* 0x000fe200000010ff */
[----:B------:R-:W-:Y:S01]  /*8540*/  IMAD.X R13, R3, 0x1, R21, P4 ;  /* 0x00000001030d7824 */ /* 0x000fe200020e0615 */
[----:B--2---:R-:W-:-:S04]  /*8550*/  IADD3 R4, P4, R4, UR5, RZ ;  /* 0x0000000504047c10 */ /* 0x004fc8000ff9e0ff */
[----:B------:R1:W-:Y:S01]  /*8560*/  @P3 STG.E.U16 desc[UR12][R12.64], R15 ;  /* 0x0000000f0c003986 */ /* 0x0003e2000c10150c */
[----:B------:R-:W-:Y:S01]  /*8570*/  IADD3.X R5, R5, UR4, RZ, P4, !PT ;  /* 0x0000000405057c10 */ /* 0x000fe2000a7fe4ff */
[----:B------:R-:W-:Y:S07]  /*8580*/  @!P2 BRA `(.L_x_238) ;  /* 0x000000000004a947 */ /* 0x000fee0003800000 */
[----:B------:R2:W5:Y:S02]  /*8590*/  LDG.E.LTC128B.U16 R10, desc[UR12][R4.64] ;  /* 0x0000000c040a7981 */ /* 0x000564000c1e1520 */
.L_x_238:
[----:B------:R-:W-:Y:S05]  /*85a0*/  BSYNC B0 ;  /* 0x0000000000007941 */ /* 0x000fea0003800000 */
.L_x_237:
[----:B--2--5:R-:W-:Y:S01]  /*85b0*/  IMAD.U32 R5, R10, 0x10000, RZ ;  /* 0x000100000a057824 */ /* 0x024fe200078e00ff */
[----:B------:R-:W-:Y:S01]  /*85c0*/  IADD3 R2, P3, R2, R111, RZ ;  /* 0x0000006f02027210 */ /* 0x000fe20007f7e0ff */
[----:B------:R-:W-:Y:S01]  /*85d0*/  BSSY B0, `(.L_x_239) ;  /* 0x000000b000007945 */ /* 0x000fe20003800000 */
[----:B------:R-:W-:Y:S01]  /*85e0*/  ISETP.GT.AND P1, PT, R0, 0xc8, P1 ;  /* 0x000000c80000780c */ /* 0x000fe20000f24270 */
[----:B------:R-:W-:Y:S02]  /*85f0*/  FMUL R4, R5, R14 ;  /* 0x0000000e05047220 */ /* 0x000fe40000400000 */
[----:B------:R-:W-:Y:S02]  /*8600*/  IMAD.X R3, R3, 0x1, R21, P3 ;  /* 0x0000000103037824 */ /* 0x000fe400018e0615 */
[----:B------:R-:W-:-:S05]  /*8610*/  FFMA R4, R53, R11, R4 ;  /* 0x0000000b35047223 */ /* 0x000fca0000000004 */
[----:B------:R-:W-:-:S05]  /*8620*/  F2FP.BF16.F32.PACK_AB R4, RZ, R4 ;  /* 0x00000004ff04723e */ /* 0x000fca00000010ff */
[----:B------:R2:W-:Y:S01]  /*8630*/  @P2 STG.E.U16 desc[UR12][R2.64], R4 ;  /* 0x0000000402002986 */ /* 0x0005e2000c10150c */
[----:B------:R-:W-:Y:S05]  /*8640*/  @!P1 BRA `(.L_x_240) ;  /* 0x00000000000c9947 */ /* 0x000fea0003800000 */
[----:B--2---:R-:W-:-:S04]  /*8650*/  IADD3 R2, P2, R8, UR6, RZ ;  /* 0x0000000608027c10 */ /* 0x004fc8000ff5e0ff */
[----:B------:R-:W-:-:S05]  /*8660*/  IADD3.X R3, R9, UR4, RZ, P2, !PT ;  /* 0x0000000409037c10 */ /* 0x000fca00097fe4ff */
[----:B------:R3:W5:Y:S04]  /*8670*/  LDG.E.LTC128B.U16 R10, desc[UR12][R2.64] ;  /* 0x0000000c020a7981 */ /* 0x000768000c1e1520 */
.L_x_240:
[----:B------:R-:W-:Y:S05]  /*8680*/  BSYNC B0 ;  /* 0x0000000000007941 */ /* 0x000fea0003800000 */
.L_x_239:
[----:B--23-5:R-:W-:Y:S01]  /*8690*/  IMAD.U32 R3, R10, 0x10000, RZ ;  /* 0x000100000a037824 */ /* 0x02cfe200078e00ff */
[----:B------:R-:W-:Y:S01]  /*86a0*/  IADD3 R2, P2, R6, R109, RZ ;  /* 0x0000006d06027210 */ /* 0x000fe20007f5e0ff */
[----:B------:R-:W-:Y:S01]  /*86b0*/  BSSY B0, `(.L_x_241) ;  /* 0x000000c000007945 */ /* 0x000fe20003800000 */
[----:B------:R-:W-:Y:S01]  /*86c0*/  ISETP.GT.AND P0, PT, R0, 0xc8, P0 ;  /* 0x000000c80000780c */ /* 0x000fe20000704270 */
[----:B------:R-:W-:-:S04]  /*86d0*/  FMUL R3, R3, R14 ;  /* 0x0000000e03037220 */ /* 0x000fc80000400000 */
[----:B------:R-:W-:-:S05]  /*86e0*/  FFMA R3, R54, R11, R3 ;  /* 0x0000000b36037223 */ /* 0x000fca0000000003 */
[----:B------:R-:W-:Y:S01]  /*86f0*/  F2FP.BF16.F32.PACK_AB R5, RZ, R3 ;  /* 0x00000003ff05723e */ /* 0x000fe200000010ff */
[----:B------:R-:W-:Y:S01]  /*8700*/  IMAD.X R3, R7, 0x1, R21, P2 ;  /* 0x0000000107037824 */ /* 0x000fe200010e0615 */
[----:B------:R-:W-:Y:S02]  /*8710*/  IADD3 R4, P2, R8, UR5, RZ ;  /* 0x0000000508047c10 */ /* 0x000fe4000ff5e0ff */
[----:B------:R-:W-:Y:S02]  /*8720*/  PRMT R0, R5, 0x7610, R0 ;  /* 0x0000761005007816 */ /* 0x000fe40000000000 */
[----:B------:R-:W-:-:S03]  /*8730*/  IADD3.X R5, R9, UR4, RZ, P2, !PT ;  /* 0x0000000409057c10 */ /* 0x000fc600097fe4ff */
[----:B------:R2:W-:Y:S01]  /*8740*/  @P1 STG.E.U16 desc[UR12][R2.64], R0 ;  /* 0x0000000002001986 */ /* 0x0005e2000c10150c */
[----:B------:R-:W-:Y:S05]  /*8750*/  @!P0 BRA `(.L_x_242) ;  /* 0x0000000000048947 */ /* 0x000fea0003800000 */
[----:B------:R3:W5:Y:S02]  /*8760*/  LDG.E.LTC128B.U16 R10, desc[UR12][R4.64] ;  /* 0x0000000c040a7981 */ /* 0x000764000c1e1520 */
.L_x_242:
[----:B------:R-:W-:Y:S05]  /*8770*/  BSYNC B0 ;  /* 0x0000000000007941 */ /* 0x000fea0003800000 */
.L_x_241:
[----:B--2--5:R-:W-:Y:S01]  /*8780*/  IMAD.U32 R3, R10, 0x10000, RZ ;  /* 0x000100000a037824 */ /* 0x024fe200078e00ff */
[----:B------:R-:W-:-:S03]  /*8790*/  IADD3 R2, P1, R6, R111, RZ ;  /* 0x0000006f06027210 */ /* 0x000fc60007f3e0ff */
[----:B------:R-:W-:-:S04]  /*87a0*/  FMUL R14, R3, R14 ;  /* 0x0000000e030e7220 */ /* 0x000fc80000400000 */
[----:B------:R-:W-:Y:S01]  /*87b0*/  FFMA R14, R55, R11, R14 ;  /* 0x0000000b370e7223 */ /* 0x000fe2000000000e */
[----:B------:R-:W-:Y:S06]  /*87c0*/  @!P0 EXIT ;  /* 0x000000000000894d */ /* 0x000fec0003800000 */
[----:B------:R-:W-:Y:S01]  /*87d0*/  F2FP.BF16.F32.PACK_AB R14, RZ, R14 ;  /* 0x0000000eff0e723e */ /* 0x000fe200000010ff */
[----:B------:R-:W-:-:S05]  /*87e0*/  IMAD.X R3, R7, 0x1, R21, P1 ;  /* 0x0000000107037824 */ /* 0x000fca00008e0615 */
[----:B------:R-:W-:Y:S01]  /*87f0*/  STG.E.U16 desc[UR12][R2.64], R14 ;  /* 0x0000000e02007986 */ /* 0x000fe2000c10150c */
[----:B------:R-:W-:Y:S05]  /*8800*/  EXIT ;  /* 0x000000000000794d */ /* 0x000fea0003800000 */
.L_x_22:
[----:B------:R-:W-:Y:S01]  /*8810*/  ULDC.64 UR4, c[0x0][0x650] ;  /* 0x0001940000047ab9 */ /* 0x000fe20000000a00 */
[-C--:B------:R-:W-:Y:S01]  /*8820*/  FMUL R120, R120, R11.reuse ;  /* 0x0000000b78787220 */ /* 0x080fe20000400000 */
[----:B------:R-:W-:Y:S01]  /*8830*/  LEA R2, P1, R18, UR4, 0x1 ;  /* 0x0000000412027c11 */ /* 0x000fe2000f8208ff */
[-C--:B------:R-:W-:Y:S01]  /*8840*/  FMUL R121, R121, R11.reuse ;  /* 0x0000000b79797220 */ /* 0x080fe20000400000 */
[----:B------:R-:W-:Y:S01]  /*8850*/  ISETP.GT.AND P4, PT, R10, 0x1, PT ;  /* 0x000000010a00780c */ /* 0x000fe20003f84270 */
[-C--:B------:R-:W-:Y:S01]  /*8860*/  FMUL R122, R122, R11.reuse ;  /* 0x0000000b7a7a7220 */ /* 0x080fe20000400000 */
[----:B------:R-:W-:Y:S01]  /*8870*/  F2FP.BF16.F32.PACK_AB R120, RZ, R120 ;  /* 0x00000078ff78723e */ /* 0x000fe200000010ff */
[-C--:B------:R-:W-:Y:S01]  /*8880*/  FMUL R123, R123, R11.reuse ;  /* 0x0000000b7b7b7220 */ /* 0x080fe20000400000 */
[----:B------:R-:W-:Y:S01]  /*8890*/  LEA.HI.X R3, R18, UR5, R21, 0x1, P1 ;  /* 0x0000000512037c11 */ /* 0x000fe200088f0c15 */
[-C--:B------:R-:W-:Y:S01]  /*88a0*/  FMUL R124, R124, R11.reuse ;  /* 0x0000000b7c7c7220 */ /* 0x080fe20000400000 */
[----:B------:R-:W-:Y:S01]  /*88b0*/  ISETP.GT.AND P2, PT, R10, RZ, PT ;  /* 0x000000ff0a00720c */ /* 0x000fe20003f44270 */
[-C--:B------:R-:W-:Y:S01]  /*88c0*/  FMUL R125, R125, R11.reuse ;  /* 0x0000000b7d7d7220 */ /* 0x080fe20000400000 */
[C---:B------:R-:W-:Y:S01]  /*88d0*/  ISETP.GT.AND P1, PT, R0.reuse, RZ, P4 ;  /* 0x000000ff0000720c */ /* 0x040fe20002724270 */
[----:B------:R-:W-:Y:S01]  /*88e0*/  @P0 STG.E.U16 desc[UR12][R2.64], R120 ;  /* 0x0000007802000986 */ /* 0x000fe2000c10150c */
[----:B------:R-:W-:Y:S01]  /*88f0*/  ISETP.GT.AND P2, PT, R0, 0x8, P2 ;  /* 0x000000080000780c */ /* 0x000fe20001744270 */
[-C--:B------:R-:W-:Y:S01]  /*8900*/  FMUL R126, R126, R11.reuse ;  /* 0x0000000b7e7e7220 */ /* 0x080fe20000400000 */
[----:B------:R-:W-:Y:S01]  /*8910*/  ISETP.GT.AND P0, PT, R0, 0x8, P4 ;  /* 0x000000080000780c */ /* 0x000fe20002704270 */
[-C--:B------:R-:W-:Y:S01]  /*8920*/  FMUL R127, R127, R11.reuse ;  /* 0x0000000b7f7f7220 */ /* 0x080fe20000400000 */
[----:B------:R-:W-:Y:S01]  /*8930*/  SHF.L.U64.HI R15, R16, 0x1, R15 ;  /* 0x00000001100f7819 */ /* 0x000fe2000001020f */
[-C--:B------:R-:W-:Y:S01]  /*8940*/  FMUL R128, R128, R11.reuse ;  /* 0x0000000b80807220 */ /* 0x080fe20000400000 */
[----:B------:R-:W-:Y:S01]  /*8950*/  LEA R4, P3, R16, R2, 0x1 ;  /* 0x0000000210047211 */ /* 0x000fe200078608ff */
[----:B------:R-:W-:Y:S01]  /*8960*/  FMUL R129, R129, R11 ;  /* 0x0000000b81817220 */ /* 0x000fe20000400000 */
[----:B------:R-:W-:Y:S01]  /*8970*/  F2FP.BF16.F32.PACK_AB R121, RZ, R121 ;  /* 0x00000079ff79723e */ /* 0x000fe200000010ff */
[----:B------:R-:W-:Y:S01]  /*8980*/  FMUL R130, R130, R11 ;  /* 0x0000000b82827220 */ /* 0x000fe20000400000 */
[----:B------:R-:W-:Y:S01]  /*8990*/  F2FP.BF16.F32.PACK_AB R122, RZ, R122 ;  /* 0x0000007aff7a723e */ /* 0x000fe200000010ff */
[----:B------:R-:W-:Y:S01]  /*89a0*/  IMAD.X R5, R15, 0x1, R3, P3 ;  /* 0x000000010f057824 */ /* 0x000fe200018e0603 */
[----:B------:R-:W-:Y:S01]  /*89b0*/  F2FP.BF16.F32.PACK_AB R123, RZ, R123 ;  /* 0x0000007bff7b723e */ /* 0x000fe200000010ff */
[----:B------:R-:W-:Y:S01]  /*89c0*/  @P1 STG.E.U16 desc[UR12][R2.64+0x2], R121 ;  /* 0x0000027902001986 */ /* 0x000fe2000c10150c */
[C---:B------:R-:W-:Y:S01]  /*89d0*/  ISETP.GT.AND P5, PT, R10.reuse, 0x8, PT ;  /* 0x000000080a00780c */ /* 0x040fe20003fa4270 */
[-C--:B------:R-:W-:Y:S01]  /*89e0*/  FMUL R131, R131, R11.reuse ;  /* 0x0000000b83837220 */ /* 0x080fe20000400000 */
[----:B------:R-:W-:Y:S01]  /*89f0*/  ISETP.GT.AND P4, PT, R10, 0x9, PT ;  /* 0x000000090a00780c */ /* 0x000fe20003f84270 */
[----:B------:R-:W-:Y:S01]  /*8a00*/  @P2 STG.E.U16 desc[UR12][R4.64], R122 ;  /* 0x0000007a04002986 */ /* 0x000fe2000c10150c */
[----:B------:R-:W-:Y:S01]  /*8a10*/  ISETP.GT.AND P1, PT, R0, RZ, P5 ;  /* 0x000000ff0000720c */ /* 0x000fe20002f24270 */
[----:B------:R-:W-:Y:S01]  /*8a20*/  IMAD.SHL.U32 R9, R12, 0x80, RZ ;  /* 0x000000800c097824 */ /* 0x000fe200078e00ff */
[C---:B------:R-:W-:Y:S01]  /*8a30*/  ISETP.GT.AND P2, PT, R0.reuse, RZ, P4 ;  /* 0x000000ff0000720c */ /* 0x040fe20002744270 */
[----:B------:R-:W-:Y:S01]  /*8a40*/  @P0 STG.E.U16 desc[UR12][R4.64+0x2], R123 ;  /* 0x0000027b04000986 */ /* 0x000fe2000c10150c */
[----:B------:R-:W-:Y:S01]  /*8a50*/  ISETP.GT.AND P0, PT, R0, 0x8, P5 ;  /* 0x000000080000780c */ /* 0x000fe20002f04270 */
[-C--:B------:R-:W-:Y:S01]  /*8a60*/  FMUL R132, R132, R11.reuse ;  /* 0x0000000b84847220 */ /* 0x080fe20000400000 */
[----:B------:R-:W-:Y:S01]  /*8a70*/  F2FP.BF16.F32.PACK_AB R124, RZ, R124 ;  /* 0x0000007cff7c723e */ /* 0x000fe200000010ff */
[----:B------:R-:W-:Y:S01]  /*8a80*/  FMUL R133, R133, R11 ;  /* 0x0000000b85857220 */ /* 0x000fe20000400000 */
[----:B------:R-:W-:Y:S01]  /*8a90*/  F2FP.BF16.F32.PACK_AB R125, RZ, R125 ;  /* 0x0000007dff7d723e */ /* 0x000fe200000010ff */
[-C--:B------:R-:W-:Y:S01]  /*8aa0*/  FMUL R134, R134, R11.reuse ;  /* 0x0000000b86867220 */ /* 0x080fe20000400000 */
[----:B------:R-:W-:Y:S01]  /*8ab0*/  F2FP.BF16.F32.PACK_AB R126, RZ, R126 ;  /* 0x0000007eff7e723e */ /* 0x000fe200000010ff */
[-C--:B------:R-:W-:Y:S01]  /*8ac0*/  FMUL R135, R135, R11.reuse ;  /* 0x0000000b87877220 */ /* 0x080fe20000400000 */
[----:B------:R-:W-:Y:S01]  /*8ad0*/  ISETP.GT.AND P3, PT, R10, 0x10, PT ;  /* 0x000000100a00780c */ /* 0x000fe20003f64270 */
[----:B------:R-:W-:Y:S01]  /*8ae0*/  @P1 STG.E.U16 desc[UR12][R2.64+0x10], R124 ;  /* 0x0000107c02001986 */ /* 0x000fe2000c10150c */
[----:B------:R-:W-:Y:S01]  /*8af0*/  ISETP.GT.AND P1, PT, R0, 0x8, P4 ;  /* 0x000000080000780c */ /* 0x000fe20002724270 */
[----:B------:R-:W-:Y:S01]  /*8b00*/  FMUL R136, R136, R11 ;  /* 0x0000000b88887220 */ /* 0x000fe20000400000 */
[----:B------:R-:W-:Y:S01]  /*8b10*/  F2FP.BF16.F32.PACK_AB R127, RZ, R127 ;  /* 0x0000007fff7f723e */ /* 0x000fe200000010ff */
[----:B------:R-:W-:Y:S01]  /*8b20*/  @P2 STG.E.U16 desc[UR12][R2.64+0x12], R125 ;  /* 0x0000127d02002986 */ /* 0x000fe2000c10150c */
[----:B------:R-:W-:Y:S01]  /*8b30*/  F2FP.BF16.F32.PACK_AB R128, RZ, R128 ;  /* 0x00000080ff80723e */ /* 0x000fe200000010ff */
[-C--:B------:R-:W-:Y:S01]  /*8b40*/  FMUL R137, R137, R11.reuse ;  /* 0x0000000b89897220 */ /* 0x080fe20000400000 */
[----:B------:R-:W-:Y:S01]  /*8b50*/  ISETP.GT.AND P2, PT, R10, 0x11, PT ;  /* 0x000000110a00780c */ /* 0x000fe20003f44270 */
[----:B------:R-:W-:Y:S01]  /*8b60*/  @P0 STG.E.U16 desc[UR12][R4.64+0x10], R126 ;  /* 0x0000107e04000986 */ /* 0x000fe2000c10150c */
[----:B------:R-:W-:Y:S01]  /*8b70*/  ISETP.GT.AND P0, PT, R0, RZ, P3 ;  /* 0x000000ff0000720c */ /* 0x000fe20001f04270 */
[----:B------:R-:W-:Y:S01]  /*8b80*/  FMUL R138, R138, R11 ;  /* 0x0000000b8a8a7220 */ /* 0x000fe20000400000 */
[----:B------:R-:W-:Y:S01]  /*8b90*/  F2FP.BF16.F32.PACK_AB R129, RZ, R129 ;  /* 0x00000081ff81723e */ /* 0x000fe200000010ff */
[----:B------:R-:W-:Y:S01]  /*8ba0*/  FMUL R139, R139, R11 ;  /* 0x0000000b8b8b7220 */ /* 0x000fe20000400000 */
[----:B------:R-:W-:Y:S01]  /*8bb0*/  F2FP.BF16.F32.PACK_AB R130, RZ, R130 ;  /* 0x00000082ff82723e */ /* 0x000fe200000010ff */
[----:B------:R-:W-:Y:S01]  /*8bc0*/  @P1 STG.E.U16 desc[UR12][R4.64+0x12], R127 ;  /* 0x0000127f04001986 */ /* 0x000fe2000c10150c */
[----:B------:R-:W-:Y:S01]  /*8bd0*/  F2FP.BF16.F32.PACK_AB R131, RZ, R131 ;  /* 0x00000083ff83723e */ /* 0x000fe200000010ff */
[-C--:B------:R-:W-:Y:S01]  /*8be0*/  FMUL R140, R140, R11.reuse ;  /* 0x0000000b8c8c7220 */ /* 0x080fe20000400000 */
[----:B------:R-:W-:Y:S01]  /*8bf0*/  SHF.L.U64.HI R13, R12, 0x7, R13 ;  /* 0x000000070c0d7819 */ /* 0x000fe2000001020d */
[-C--:B------:R-:W-:Y:S01]  /*8c00*/  FMUL R141, R141, R11.reuse ;  /* 0x0000000b8d8d7220 */ /* 0x080fe20000400000 */
[----:B------:R-:W-:Y:S01]  /*8c10*/  LOP3.LUT R15, R9, 0x2, RZ, 0xfc, !PT ;  /* 0x00000002090f7812 */ /* 0x000fe200078efcff */
[-C--:B------:R-:W-:Y:S01]  /*8c20*/  FMUL R142, R142, R11.reuse ;  /* 0x0000000b8e8e7220 */ /* 0x080fe20000400000 */
[----:B------:R-:W-:Y:S01]  /*8c30*/  F2FP.BF16.F32.PACK_AB R132, RZ, R132 ;  /* 0x00000084ff84723e */ /* 0x000fe200000010ff */
[----:B------:R0:W-:Y:S01]  /*8c40*/  @P0 STG.E.U16 desc[UR12][R2.64+0x20], R128 ;  /* 0x0000208002000986 */ /* 0x0001e2000c10150c */
[----:B------:R-:W-:Y:S01]  /*8c50*/  ISETP.GT.AND P0, PT, R0, RZ, P2 ;  /* 0x000000ff0000720c */ /* 0x000fe20001704270 */
[-C--:B------:R-:W-:Y:S01]  /*8c60*/  FMUL R143, R143, R11.reuse ;  /* 0x0000000b8f8f7220 */ /* 0x080fe20000400000 */
[----:B------:R-:W-:Y:S01]  /*8c70*/  ISETP.GT.AND P1, PT, R10, 0x19, PT ;  /* 0x000000190a00780c */ /* 0x000fe20003f24270 */
[----:B------:R-:W-:Y:S01]  /*8c80*/  FMUL R144, R144, R11 ;  /* 0x0000000b90907220 */ /* 0x000fe20000400000 */
[----:B------:R-:W-:Y:S01]  /*8c90*/  F2FP.BF16.F32.PACK_AB R133, RZ, R133 ;  /* 0x00000085ff85723e */ /* 0x000fe200000010ff */
[-C--:B------:R-:W-:Y:S01]  /*8ca0*/  FMUL R145, R145, R11.reuse ;  /* 0x0000000b91917220 */ /* 0x080fe20000400000 */
[----:B------:R-:W-:Y:S01]  /*8cb0*/  F2FP.BF16.F32.PACK_AB R134, RZ, R134 ;  /* 0x00000086ff86723e */ /* 0x000fe200000010ff */
[----:B------:R-:W-:Y:S01]  /*8cc0*/  FMUL R146, R146, R11 ;  /* 0x0000000b92927220 */ /* 0x000fe20000400000 */
[----:B------:R-:W-:Y:S01]  /*8cd0*/  F2FP.BF16.F32.PACK_AB R135, RZ, R135 ;  /* 0x00000087ff87723e */ /* 0x000fe200000010ff */
[-C--:B------:R-:W-:Y:S01]  /*8ce0*/  FMUL R147, R147, R11.reuse ;  /* 0x0000000b93937220 */ /* 0x080fe20000400000 */
[----:B------:R-:W-:Y:S01]  /*8cf0*/  F2FP.BF16.F32.PACK_AB R136, RZ, R136 ;  /* 0x00000088ff88723e */ /* 0x000fe200000010ff */
[----:B------:R-:W-:Y:S01]  /*8d00*/  FMUL R148, R148, R11 ;  /* 0x0000000b94947220 */ /* 0x000fe20000400000 */
[----:B------:R-:W-:Y:S01]  /*8d10*/  F2FP.BF16.F32.PACK_AB R137, RZ, R137 ;  /* 0x00000089ff89723e */ /* 0x000fe200000010ff */
[----:B------:R1:W-:Y:S01]  /*8d20*/  @P0 STG.E.U16 desc[UR12][R2.64+0x22], R129 ;  /* 0x0000228102000986 */ /* 0x0003e2000c10150c */
[----:B------:R-:W-:Y:S01]  /*8d30*/  ISETP.GT.AND P0, PT, R0, 0x8, P3 ;  /* 0x000000080000780c */ /* 0x000fe20001f04270 */
[-C--:B------:R-:W-:Y:S01]  /*8d40*/  FMUL R149, R149, R11.reuse ;  /* 0x0000000b95957220 */ /* 0x080fe20000400000 */
[----:B------:R-:W-:Y:S01]  /*8d50*/  F2FP.BF16.F32.PACK_AB R138, RZ, R138 ;  /* 0x0000008aff8a723e */ /* 0x000fe200000010ff */
[----:B------:R-:W-:Y:S01]  /*8d60*/  FMUL R150, R150, R11 ;  /* 0x0000000b96967220 */ /* 0x000fe20000400000 */
[----:B------:R-:W-:Y:S01]  /*8d70*/  F2FP.BF16.F32.PACK_AB R139, RZ, R139 ;  /* 0x0000008bff8b723e */ /* 0x000fe200000010ff */
[-C--:B------:R-:W-:Y:S01]  /*8d80*/  FMUL R151, R151, R11.reuse ;  /* 0x0000000b97977220 */ /* 0x080fe20000400000 */
[----:B------:R-:W-:Y:S01]  /*8d90*/  ISETP.GT.AND P5, PT, R10, 0x28, PT ;  /* 0x000000280a00780c */ /* 0x000fe20003fa4270 */
[-C--:B------:R-:W-:Y:S01]  /*8da0*/  FMUL R88, R88, R11.reuse ;  /* 0x0000000b58587220 */ /* 0x080fe20000400000 */
[----:B------:R-:W-:Y:S01]  /*8db0*/  F2FP.BF16.F32.PACK_AB R140, RZ, R140 ;  /* 0x0000008cff8c723e */ /* 0x000fe200000010ff */
[-C--:B------:R-:W-:Y:S01]  /*8dc0*/  FMUL R89, R89, R11.reuse ;  /* 0x0000000b59597220 */ /* 0x080fe20000400000 */
[----:B------:R-:W-:Y:S01]  /*8dd0*/  ISETP.GT.AND P4, PT, R10, 0x29, PT ;  /* 0x000000290a00780c */ /* 0x000fe20003f84270 */
[----:B------:R-:W-:Y:S01]  /*8de0*/  FMUL R90, R90, R11 ;  /* 0x0000000b5a5a7220 */ /* 0x000fe20000400000 */
[----:B------:R-:W-:Y:S01]  /*8df0*/  F2FP.BF16.F32.PACK_AB R141, RZ, R141 ;  /* 0x0000008dff8d723e */ /* 0x000fe200000010ff */
[----:B------:R-:W-:Y:S01]  /*8e00*/  @P0 STG.E.U16 desc[UR12][R4.64+0x20], R130 ;  /* 0x0000208204000986 */ /* 0x000fe2000c10150c */
[----:B------:R-:W-:Y:S01]  /*8e10*/  ISETP.GT.AND P0, PT, R0, 0x8, P2 ;  /* 0x000000080000780c */ /* 0x000fe20001704270 */
[-C--:B------:R-:W-:Y:S01]  /*8e20*/  FMUL R91, R91, R11.reuse ;  /* 0x0000000b5b5b7220 */ /* 0x080fe20000400000 */
[----:B------:R-:W-:Y:S01]  /*8e30*/  ISETP.GT.AND P2, PT, R10, 0x18, PT ;  /* 0x000000180a00780c */ /* 0x000fe20003f44270 */
        /* <DEDUP_REMOVED lines=8> */
[----:B------:R-:W-:Y:S01]  /*8ec0*/  FMUL R96, R96, R11 ;  /* 0x0000000b60607220 */ /* 0x000fe20000400000 */
[----:B------:R-:W-:Y:S01]  /*8ed0*/  F2FP.BF16.F32.PACK_AB R145, RZ, R145 ;  /* 0x00000091ff91723e */ /* 0x000fe200000010ff */
[----:B------:R-:W-:Y:S01]  /*8ee0*/  @P0 STG.E.U16 desc[UR12][R4.64+0x22], R131 ;  /* 0x0000228304000986 */ /* 0x000fe2000c10150c */
[----:B------:R-:W-:Y:S01]  /*8ef0*/  IADD3 R6, P0, R9, R2, RZ ;  /* 0x0000000209067210 */ /* 0x000fe20007f1e0ff */
[-C--:B------:R-:W-:Y:S01]  /*8f00*/  FMUL R97, R97, R11.reuse ;  /* 0x0000000b61617220 */ /* 0x080fe20000400000 */
[----:B------:R-:W-:Y:S01]  /*8f10*/  F2FP.BF16.F32.PACK_AB R146, RZ, R146 ;  /* 0x00000092ff92723e */ /* 0x000fe200000010ff */
[----:B------:R-:W-:Y:S01]  /*8f20*/  FMUL R98, R98, R11 ;  /* 0x0000000b62627220 */ /* 0x000fe20000400000 */
[----:B------:R-:W-:Y:S01]  /*8f30*/  F2FP.BF16.F32.PACK_AB R147, RZ, R147 ;  /* 0x00000093ff93723e */ /* 0x000fe200000010ff */
[--C-:B------:R-:W-:Y:S01]  /*8f40*/  IMAD.X R7, R13, 0x1, R3.reuse, P0 ;  /* 0x000000010d077824 */ /* 0x100fe200000e0603 */
[----:B------:R-:W-:Y:S01]  /*8f50*/  IADD3 R18, P0, R15, R2, RZ ;  /* 0x000000020f127210 */ /* 0x000fe20007f1e0ff */
[-C--:B------:R-:W-:Y:S01]  /*8f60*/  FMUL R99, R99, R11.reuse ;  /* 0x0000000b63637220 */ /* 0x080fe20000400000 */
[----:B------:R-:W-:Y:S01]  /*8f70*/  F2FP.BF16.F32.PACK_AB R148, RZ, R148 ;  /* 0x00000094ff94723e */ /* 0x000fe200000010ff */
[----:B------:R-:W-:Y:S01]  /*8f80*/  FMUL R100, R100, R11 ;  /* 0x0000000b64647220 */ /* 0x000fe20000400000 */
[----:B------:R-:W-:Y:S01]  /*8f90*/  F2FP.BF16.F32.PACK_AB R149, RZ, R149 ;  /* 0x00000095ff95723e */ /* 0x000fe200000010ff */
[----:B------:R-:W-:Y:S01]  /*8fa0*/  IMAD.X R19, R13, 0x1, R3, P0 ;  /* 0x000000010d137824 */ /* 0x000fe200000e0603 */
[----:B------:R-:W-:Y:S01]  /*8fb0*/  ISETP.GT.AND P0, PT, R0, RZ, P2 ;  /* 0x000000ff0000720c */ /* 0x000fe20001704270 */
[-C--:B------:R-:W-:Y:S01]  /*8fc0*/  FMUL R101, R101, R11.reuse ;  /* 0x0000000b65657220 */ /* 0x080fe20000400000 */
[----:B------:R-:W-:Y:S01]  /*8fd0*/  F2FP.BF16.F32.PACK_AB R150, RZ, R150 ;  /* 0x00000096ff96723e */ /* 0x000fe200000010ff */
[----:B------:R-:W-:Y:S01]  /*8fe0*/  FMUL R102, R102, R11 ;  /* 0x0000000b66667220 */ /* 0x000fe20000400000 */
[----:B------:R-:W-:Y:S01]  /*8ff0*/  F2FP.BF16.F32.PACK_AB R151, RZ, R151 ;  /* 0x00000097ff97723e */ /* 0x000fe200000010ff */
[-C--:B------:R-:W-:Y:S01]  /*9000*/  FMUL R103, R103, R11.reuse ;  /* 0x0000000b67677220 */ /* 0x080fe20000400000 */
[----:B------:R-:W-:Y:S01]  /*9010*/  LOP3.LUT R21, R9, 0x10, RZ, 0xfc, !PT ;  /* 0x0000001009157812 */ /* 0x000fe200078efcff */
[-C--:B------:R-:W-:Y:S01]  /*9020*/  FMUL R104, R104, R11.reuse ;  /* 0x0000000b68687220 */ /* 0x080fe20000400000 */
[----:B------:R-:W-:Y:S01]  /*9030*/  F2FP.BF16.F32.PACK_AB R88, RZ, R88 ;  /* 0x00000058ff58723e */ /* 0x000fe200000010ff */
[-C--:B------:R-:W-:Y:S01]  /*9040*/  FMUL R105, R105, R11.reuse ;  /* 0x0000000b69697220 */ /* 0x080fe20000400000 */
[----:B------:R-:W-:Y:S01]  /*9050*/  LOP3.LUT R23, R9, 0x12, RZ, 0xfc, !PT ;  /* 0x0000001209177812 */ /* 0x000fe200078efcff */
[----:B------:R-:W-:Y:S01]  /*9060*/  FMUL R106, R106, R11 ;  /* 0x0000000b6a6a7220 */ /* 0x000fe20000400000 */
[----:B------:R-:W-:Y:S01]  /*9070*/  F2FP.BF16.F32.PACK_AB R89, RZ, R89 ;  /* 0x00000059ff59723e */ /* 0x000fe200000010ff */
[----:B------:R-:W-:Y:S01]  /*9080*/  @P0 STG.E.U16 desc[UR12][R2.64+0x30], R132 ;  /* 0x0000308402000986 */ /* 0x000fe2000c10150c */
[----:B------:R-:W-:Y:S01]  /*9090*/  ISETP.GT.AND P0, PT, R0, RZ, P1 ;  /* 0x000000ff0000720c */ /* 0x000fe20000f04270 */
        /* <DEDUP_REMOVED lines=8> */
[-C--:B------:R-:W-:Y:S01]  /*9120*/  FMUL R111, R111, R11.reuse ;  /* 0x0000000b6f6f7220 */ /* 0x080fe20000400000 */
[----:B------:R-:W-:Y:S01]  /*9130*/  PRMT R8, R92, 0x7610, R8 ;  /* 0x000076105c087816 */ /* 0x000fe20000000008 */
[-C--:B------:R-:W-:Y:S01]  /*9140*/  FMUL R112, R112, R11.reuse ;  /* 0x0000000b70707220 */ /* 0x080fe20000400000 */
[----:B------:R-:W-:Y:S01]  /*9150*/  F2FP.BF16.F32.PACK_AB R94, RZ, R94 ;  /* 0x0000005eff5e723e */ /* 0x000fe200000010ff */
[----:B------:R-:W-:Y:S01]  /*9160*/  @P0 STG.E.U16 desc[UR12][R2.64+0x32], R133 ;  /* 0x0000328502000986 */ /* 0x000fe2000c10150c */
[----:B------:R-:W-:Y:S01]  /*9170*/  ISETP.GT.AND P0, PT, R0, 0x8, P2 ;  /* 0x000000080000780c */ /* 0x000fe20001704270 */
        /* <DEDUP_REMOVED lines=26> */
[----:B------:R-:W-:Y:S01]  /*9320*/  @P0 STG.E.U16 desc[UR12][R4.64+0x32], R135 ;  /* 0x0000328704000986 */ /* 0x000fe2000c10150c */
[----:B------:R-:W-:Y:S01]  /*9330*/  ISETP.GT.AND P0, PT, R0, RZ, P2 ;  /* 0x000000ff0000720c */ /* 0x000fe20001704270 */
        /* <DEDUP_REMOVED lines=135> */
[----:B------:R-:W-:-:S02]  /*9bb0*/  F2FP.BF16.F32.PACK_AB R33, RZ, R33 ;  /* 0x00000021ff21723e */ /* 0x000fc400000010ff */
[----:B------:R-:W-:Y:S01]  /*9bc0*/  F2FP.BF16.F32.PACK_AB R34, RZ, R34 ;  /* 0x00000022ff22723e */ /* 0x000fe200000010ff */
[----:B------:R-:W-:Y:S01]  /*9bd0*/  @P0 STG.E.U16 desc[UR12][R2.64+0x62], R145 ;  /* 0x0000629102000986 */ /* 0x000fe2000c10150c */
[----:B------:R-:W-:Y:S02]  /*9be0*/  ISETP.GT.AND P0, PT, R0, 0x8, P3 ;  /* 0x000000080000780c */ /* 0x000fe40001f04270 */
[----:B------:R-:W-:Y:S02]  /*9bf0*/  F2FP.BF16.F32.PACK_AB R35, RZ, R35 ;  /* 0x00000023ff23723e */ /* 0x000fe400000010ff */
[----:B------:R-:W-:Y:S02]  /*9c00*/  F2FP.BF16.F32.PACK_AB R36, RZ, R36 ;  /* 0x00000024ff24723e */ /* 0x000fe400000010ff */
[----:B------:R-:W-:Y:S02]  /*9c10*/  F2FP.BF16.F32.PACK_AB R37, RZ, R37 ;  /* 0x00000025ff25723e */ /* 0x000fe400000010ff */
[----:B------:R-:W-:-:S02]  /*9c20*/  F2FP.BF16.F32.PACK_AB R38, RZ, R38 ;  /* 0x00000026ff26723e */ /* 0x000fc400000010ff */
[----:B------:R-:W-:Y:S02]  /*9c30*/  F2FP.BF16.F32.PACK_AB R39, RZ, R39 ;  /* 0x00000027ff27723e */ /* 0x000fe400000010ff */
[----:B------:R-:W-:Y:S01]  /*9c40*/  F2FP.BF16.F32.PACK_AB R40, RZ, R40 ;  /* 0x00000028ff28723e */ /* 0x000fe200000010ff */
[----:B------:R-:W-:Y:S01]  /*9c50*/  @P0 STG.E.U16 desc[UR12][R4.64+0x60], R146 ;  /* 0x0000609204000986 */ /* 0x000fe2000c10150c */
[----:B------:R-:W-:Y:S02]  /*9c60*/  ISETP.GT.AND P0, PT, R0, 0x8, P1 ;  /* 0x000000080000780c */ /* 0x000fe40000f04270 */
[----:B------:R-:W-:Y:S02]  /*9c70*/  F2FP.BF16.F32.PACK_AB R41, RZ, R41 ;  /* 0x00000029ff29723e */ /* 0x000fe400000010ff */
[----:B------:R-:W-:Y:S02]  /*9c80*/  F2FP.BF16.F32.PACK_AB R42, RZ, R42 ;  /* 0x0000002aff2a723e */ /* 0x000fe400000010ff */
[----:B------:R-:W-:-:S02]  /*9c90*/  F2FP.BF16.F32.PACK_AB R43, RZ, R43 ;  /* 0x0000002bff2b723e */ /* 0x000fc400000010ff */
[----:B------:R-:W-:Y:S02]  /*9ca0*/  F2FP.BF16.F32.PACK_AB R44, RZ, R44 ;  /* 0x0000002cff2c723e */ /* 0x000fe400000010ff */
[----:B------:R-:W-:Y:S02]  /*9cb0*/  F2FP.BF16.F32.PACK_AB R45, RZ, R45 ;  /* 0x0000002dff2d723e */ /* 0x000fe400000010ff */
[----:B------:R-:W-:Y:S01]  /*9cc0*/  F2FP.BF16.F32.PACK_AB R46, RZ, R46 ;  /* 0x0000002eff2e723e */ /* 0x000fe200000010ff */
[----:B------:R-:W-:Y:S01]  /*9cd0*/  @P0 STG.E.U16 desc[UR12][R4.64+0x62], R147 ;  /* 0x0000629304000986 */ /* 0x000fe2000c10150c */
[----:B------:R-:W-:Y:S02]  /*9ce0*/  ISETP.GT.AND P0, PT, R0, RZ, P2 ;  /* 0x000000ff0000720c */ /* 0x000fe40001704270 */
[----:B------:R-:W-:Y:S02]  /*9cf0*/  F2FP.BF16.F32.PACK_AB R47, RZ, R47 ;  /* 0x0000002fff2f723e */ /* 0x000fe400000010ff */
[----:B------:R-:W-:-:S02]  /*9d00*/  F2FP.BF16.F32.PACK_AB R48, RZ, R48 ;  /* 0x00000030ff30723e */ /* 0x000fc400000010ff */
[----:B------:R-:W-:Y:S02]  /*9d10*/  F2FP.BF16.F32.PACK_AB R49, RZ, R49 ;  /* 0x00000031ff31723e */ /* 0x000fe400000010ff */
[----:B------:R-:W-:Y:S02]  /*9d20*/  F2FP.BF16.F32.PACK_AB R50, RZ, R50 ;  /* 0x00000032ff32723e */ /* 0x000fe400000010ff */
[----:B------:R-:W-:Y:S02]  /*9d30*/  F2FP.BF16.F32.PACK_AB R51, RZ, R51 ;  /* 0x00000033ff33723e */ /* 0x000fe400000010ff */
[----:B------:R-:W-:Y:S01]  /*9d40*/  F2FP.BF16.F32.PACK_AB R52, RZ, R52 ;  /* 0x00000034ff34723e */ /* 0x000fe200000010ff */
[----:B------:R-:W-:Y:S01]  /*9d50*/  @P0 STG.E.U16 desc[UR12][R2.64+0x70], R148 ;  /* 0x0000709402000986 */ /* 0x000fe2000c10150c */
[----:B------:R-:W-:Y:S02]  /*9d60*/  ISETP.GT.AND P0, PT, R10, 0x39, PT ;  /* 0x000000390a00780c */ /* 0x000fe40003f04270 */
[----:B------:R-:W-:-:S02]  /*9d70*/  F2FP.BF16.F32.PACK_AB R53, RZ, R53 ;  /* 0x00000035ff35723e */ /* 0x000fc400000010ff */
[----:B------:R-:W-:Y:S02]  /*9d80*/  ISETP.GT.AND P6, PT, R0, RZ, P0 ;  /* 0x000000ff0000720c */ /* 0x000fe400007c4270 */
[----:B------:R-:W-:-:S11]  /*9d90*/  F2FP.BF16.F32.PACK_AB R54, RZ, R54 ;  /* 0x00000036ff36723e */ /* 0x000fd600000010ff */
[----:B------:R-:W-:Y:S01]  /*9da0*/  @P6 STG.E.U16 desc[UR12][R2.64+0x72], R149 ;  /* 0x0000729502006986 */ /* 0x000fe2000c10150c */
[----:B------:R-:W-:-:S13]  /*9db0*/  ISETP.GT.AND P6, PT, R0, 0x8, P2 ;  /* 0x000000080000780c */ /* 0x000fda00017c4270 */
[----:B------:R-:W-:Y:S01]  /*9dc0*/  @P6 STG.E.U16 desc[UR12][R4.64+0x70], R150 ;  /* 0x0000709604006986 */ /* 0x000fe2000c10150c */
[----:B------:R-:W-:-:S13]  /*9dd0*/  ISETP.GT.AND P6, PT, R0, 0x8, P0 ;  /* 0x000000080000780c */ /* 0x000fda00007c4270 */
[----:B------:R-:W-:Y:S01]  /*9de0*/  @P6 STG.E.U16 desc[UR12][R4.64+0x72], R151 ;  /* 0x0000729704006986 */ /* 0x000fe2000c10150c */
[----:B0-----:R-:W-:-:S05]  /*9df0*/  IADD3 R128, P6, R21, R2, RZ ;  /* 0x0000000215807210 */ /* 0x001fca0007fde0ff */
[----:B-1----:R-:W-:Y:S01]  /*9e00*/  IMAD.X R129, R13, 0x1, R3, P6 ;  /* 0x000000010d817824 */ /* 0x002fe200030e0603 */
[----:B------:R-:W-:-:S04]  /*9e10*/  ISETP.GT.AND P6, PT, R10, RZ, PT ;  /* 0x000000ff0a00720c */ /* 0x000fc80003fc4270 */
[----:B------:R-:W-:-:S13]  /*9e20*/  ISETP.GT.AND P6, PT, R0, 0x40, P6 ;  /* 0x000000400000780c */ /* 0x000fda00037c4270 */
[----:B------:R-:W-:Y:S01]  /*9e30*/  @P6 STG.E.U16 desc[UR12][R6.64], R88 ;  /* 0x0000005806006986 */ /* 0x000fe2000c10150c */
[----:B------:R-:W-:-:S05]  /*9e40*/  IADD3 R120, P6, R23, R2, RZ ;  /* 0x0000000217787210 */ /* 0x000fca0007fde0ff */
[----:B------:R-:W-:Y:S01]  /*9e50*/  IMAD.X R121, R13, 0x1, R3, P6 ;  /* 0x000000010d797824 */ /* 0x000fe200030e0603 */
[----:B------:R-:W-:-:S04]  /*9e60*/  ISETP.GT.AND P6, PT, R10, 0x1, PT ;  /* 0x000000010a00780c */ /* 0x000fc80003fc4270 */
[----:B------:R-:W-:-:S13]  /*9e70*/  ISETP.GT.AND P6, PT, R0, 0x40, P6 ;  /* 0x000000400000780c */ /* 0x000fda00037c4270 */
[----:B------:R0:W-:Y:S01]  /*9e80*/  @P6 STG.E.U16 desc[UR12][R18.64], R89 ;  /* 0x0000005912006986 */ /* 0x0001e2000c10150c */
[----:B------:R-:W-:-:S05]  /*9e90*/  IADD3 R16, P6, R9, R4, RZ ;  /* 0x0000000409107210 */ /* 0x000fca0007fde0ff */
[----:B------:R-:W-:Y:S01]  /*9ea0*/  IMAD.X R17, R13, 0x1, R5, P6 ;  /* 0x000000010d117824 */ /* 0x000fe200030e0605 */
[----:B------:R-:W-:-:S04]  /*9eb0*/  ISETP.GT.AND P6, PT, R10, RZ, PT ;  /* 0x000000ff0a00720c */ /* 0x000fc80003fc4270 */
[----:B------:R-:W-:Y:S02]  /*9ec0*/  ISETP.GT.AND P6, PT, R0, 0x48, P6 ;  /* 0x000000480000780c */ /* 0x000fe400037c4270 */
[C---:B0-----:R-:W-:Y:S02]  /*9ed0*/  LOP3.LUT R19, R9.reuse, 0x20, RZ, 0xfc, !PT ;  /* 0x0000002009137812 */ /* 0x041fe400078efcff */
[----:B------:R-:W-:-:S09]  /*9ee0*/  LOP3.LUT R89, R9, 0x22, RZ, 0xfc, !PT ;  /* 0x0000002209597812 */ /* 0x000fd200078efcff */
        /* <DEDUP_REMOVED lines=8> */
[----:B------:R-:W-:-:S04]  /*9f70*/  ISETP.GT.AND P6, PT, R10, 0x8, PT ;  /* 0x000000080a00780c */ /* 0x000fc80003fc4270 */
[----:B------:R-:W-:Y:S02]  /*9f80*/  ISETP.GT.AND P6, PT, R0, 0x40, P6 ;  /* 0x000000400000780c */ /* 0x000fe400037c4270 */
[----:B0-----:R-:W-:-:S11]  /*9f90*/  LOP3.LUT R91, R9, 0x30, RZ, 0xfc, !PT ;  /* 0x00000030095b7812 */ /* 0x001fd600078efcff */
[----:B------:R0:W-:Y:S01]  /*9fa0*/  @P6 STG.E.U16 desc[UR12][R128.64], R8 ;  /* 0x0000000880006986 */ /* 0x0001e2000c10150c */
[----:B------:R-:W-:-:S05]  /*9fb0*/  IADD3 R122, P6, R89, R2, RZ ;  /* 0x00000002597a7210 */ /* 0x000fca0007fde0ff */
[----:B------:R-:W-:Y:S01]  /*9fc0*/  IMAD.X R123, R13, 0x1, R3, P6 ;  /* 0x000000010d7b7824 */ /* 0x000fe200030e0603 */
[----:B------:R-:W-:-:S04]  /*9fd0*/  ISETP.GT.AND P6, PT, R10, 0x9, PT ;  /* 0x000000090a00780c */ /* 0x000fc80003fc4270 */
[----:B------:R-:W-:Y:S02]  /*9fe0*/  ISETP.GT.AND P6, PT, R0, 0x40, P6 ;  /* 0x000000400000780c */ /* 0x000fe400037c4270 */
[----:B0-----:R-:W-:-:S11]  /*9ff0*/  PRMT R8, R96, 0x7610, R8 ;  /* 0x0000761060087816 */ /* 0x001fd60000000008 */
[----:B------:R0:W-:Y:S01]  /*a000*/  @P6 STG.E.U16 desc[UR12][R120.64], R93 ;  /* 0x0000005d78006986 */ /* 0x0001e2000c10150c */
[----:B------:R-:W-:-:S05]  /*a010*/  IADD3 R92, P6, R21, R4, RZ ;  /* 0x00000004155c7210 */ /* 0x000fca0007fde0ff */
[----:B0-----:R-:W-:Y:S01]  /*a020*/  IMAD.X R93, R13, 0x1, R5, P6 ;  /* 0x000000010d5d7824 */ /* 0x001fe200030e0605 */
        /* <DEDUP_REMOVED lines=80> */
[----:B------:R-:W-:Y:S02]  /*a530*/  ISETP.GT.AND P6, PT, R0, 0x40, P5 ;  /* 0x000000400000780c */ /* 0x000fe40002fc4270 */
[----:B0-----:R-:W-:-:S11]  /*a540*/  LOP3.LUT R107, R9, 0x70, RZ, 0xfc, !PT ;  /* 0x00000070096b7812 */ /* 0x001fd600078efcff */
[----:B------:R-:W-:Y:S01]  /*a550*/  @P6 STG.E.U16 desc[UR12][R126.64], R8 ;  /* 0x000000087e006986 */ /* 0x000fe2000c10150c */
[----:B------:R-:W-:-:S05]  /*a560*/  IADD3 R122, P6, R105, R2, RZ ;  /* 0x00000002697a7210 */ /* 0x000fca0007fde0ff */
[----:B------:R-:W-:Y:S01]  /*a570*/  IMAD.X R123, R13, 0x1, R3, P6 ;  /* 0x000000010d7b7824 */ /* 0x000fe200030e0603 */
[----:B------:R-:W-:-:S13]  /*a580*/  ISETP.GT.AND P6, PT, R0, 0x40, P4 ;  /* 0x000000400000780c */ /* 0x000fda00027c4270 */
[----:B------:R0:W-:Y:S01]  /*a590*/  @P6 STG.E.U16 desc[UR12][R120.64], R109 ;  /* 0x0000006d78006986 */ /* 0x0001e2000c10150c */
[----:B------:R-:W-:-:S05]  /*a5a0*/  IADD3 R108, P6, R99, R4, RZ ;  /* 0x00000004636c7210 */ /* 0x000fca0007fde0ff */
[----:B0-----:R-:W-:Y:S01]  /*a5b0*/  IMAD.X R109, R13, 0x1, R5, P6 ;  /* 0x000000010d6d7824 */ /* 0x001fe200030e0605 */
[----:B------:R-:W-:-:S13]  /*a5c0*/  ISETP.GT.AND P6, PT, R0, 0x48, P5 ;  /* 0x000000480000780c */ /* 0x000fda0002fc4270 */
[----:B------:R0:W-:Y:S01]  /*a5d0*/  @P6 STG.E.U16 desc[UR12][R108.64], R110 ;  /* 0x0000006e6c006986 */ /* 0x0001e2000c10150c */
[----:B------:R-:W-:-:S05]  /*a5e0*/  IADD3 R126, P6, R101, R4, RZ ;  /* 0x00000004657e7210 */ /* 0x000fca0007fde0ff */
[----:B------:R-:W-:Y:S01]  /*a5f0*/  IMAD.X R127, R13, 0x1, R5, P6 ;  /* 0x000000010d7f7824 */ /* 0x000fe200030e0605 */
[----:B------:R-:W-:Y:S02]  /*a600*/  ISETP.GT.AND P6, PT, R0, 0x48, P4 ;  /* 0x000000480000780c */ /* 0x000fe400027c4270 */
[----:B0-----:R-:W-:-:S11]  /*a610*/  LOP3.LUT R109, R9, 0x72, RZ, 0xfc, !PT ;  /* 0x00000072096d7812 */ /* 0x001fd600078efcff */
[----:B------:R0:W-:Y:S01]  /*a620*/  @P6 STG.E.U16 desc[UR12][R126.64], R111 ;  /* 0x0000006f7e006986 */ /* 0x0001e2000c10150c */
[----:B------:R-:W-:-:S05]  /*a630*/  IADD3 R120, P6, R107, R2, RZ ;  /* 0x000000026b787210 */ /* 0x000fca0007fde0ff */
[----:B------:R-:W-:Y:S01]  /*a640*/  IMAD.X R121, R13, 0x1, R3, P6 ;  /* 0x000000010d797824 */ /* 0x000fe200030e0603 */
[----:B------:R-:W-:-:S13]  /*a650*/  ISETP.GT.AND P6, PT, R0, 0x40, P3 ;  /* 0x000000400000780c */ /* 0x000fda0001fc4270 */
        /* <DEDUP_REMOVED lines=13> */
[----:B-1----:R-:W-:-:S05]  /*a730*/  IADD3 R112, P6, R107, R4, RZ ;  /* 0x000000046b707210 */ /* 0x002fca0007fde0ff */
[----:B--2---:R-:W-:Y:S01]  /*a740*/  IMAD.X R113, R13, 0x1, R5, P6 ;  /* 0x000000010d717824 */ /* 0x004fe200030e0605 */
[----:B------:R-:W-:-:S13]  /*a750*/  ISETP.GT.AND P6, PT, R0, 0x40, P2 ;  /* 0x000000400000780c */ /* 0x000fda00017c4270 */
[----:B------:R-:W-:Y:S01]  /*a760*/  @P6 STG.E.U16 desc[UR12][R120.64], R116 ;  /* 0x0000007478006986 */ /* 0x000fe2000c10150c */
[----:B------:R-:W-:-:S05]  /*a770*/  IADD3 R4, P6, R109, R4, RZ ;  /* 0x000000046d047210 */ /* 0x000fca0007fde0ff */
[----:B------:R-:W-:Y:S01]  /*a780*/  IMAD.X R5, R13, 0x1, R5, P6 ;  /* 0x000000010d057824 */ /* 0x000fe200030e0605 */
[----:B------:R-:W-:-:S13]  /*a790*/  ISETP.GT.AND P6, PT, R0, 0x40, P0 ;  /* 0x000000400000780c */ /* 0x000fda00007c4270 */
[----:B------:R-:W-:Y:S01]  /*a7a0*/  @P6 STG.E.U16 desc[UR12][R128.64], R117 ;  /* 0x0000007580006986 */ /* 0x000fe2000c10150c */
[----:B---3--:R-:W-:-:S05]  /*a7b0*/  IADD3 R2, P6, R6, R9, RZ ;  /* 0x0000000906027210 */ /* 0x008fca0007fde0ff */
[----:B------:R-:W-:Y:S01]  /*a7c0*/  IMAD.X R3, R7, 0x1, R13, P6 ;  /* 0x0000000107037824 */ /* 0x000fe200030e060d */
[----:B------:R-:W-:-:S13]  /*a7d0*/  ISETP.GT.AND P6, PT, R0, 0x48, P2 ;  /* 0x000000480000780c */ /* 0x000fda00017c4270 */
[----:B------:R1:W-:Y:S01]  /*a7e0*/  @P6 STG.E.U16 desc[UR12][R112.64], R118 ;  /* 0x0000007670006986 */ /* 0x0003e2000c10150c */
[----:B0-----:R-:W-:-:S05]  /*a7f0*/  IADD3 R110, P6, R15, R6, RZ ;  /* 0x000000060f6e7210 */ /* 0x001fca0007fde0ff */
[----:B------:R-:W-:Y:S01]  /*a800*/  IMAD.X R111, R7, 0x1, R13, P6 ;  /* 0x00000001076f7824 */ /* 0x000fe200030e060d */
[----:B------:R-:W-:-:S13]  /*a810*/  ISETP.GT.AND P6, PT, R0, 0x48, P0 ;  /* 0x000000480000780c */ /* 0x000fda00007c4270 */
[----:B------:R0:W-:Y:S01]  /*a820*/  @P6 STG.E.U16 desc[UR12][R4.64], R119 ;  /* 0x0000007704006986 */ /* 0x0001e2000c10150c */
[----:B------:R-:W-:-:S05]  /*a830*/  IADD3 R114, P6, R21, R6, RZ ;  /* 0x0000000615727210 */ /* 0x000fca0007fde0ff */
[----:B------:R-:W-:Y:S01]  /*a840*/  IMAD.X R115, R7, 0x1, R13, P6 ;  /* 0x0000000107737824 */ /* 0x000fe200030e060d */
[----:B------:R-:W-:-:S04]  /*a850*/  ISETP.GT.AND P6, PT, R10, RZ, PT ;  /* 0x000000ff0a00720c */ /* 0x000fc80003fc4270 */
[----:B------:R-:W-:-:S13]  /*a860*/  ISETP.GT.AND P6, PT, R0, 0x80, P6 ;  /* 0x000000800000780c */ /* 0x000fda00037c4270 */
[----:B------:R2:W-:Y:S01]  /*a870*/  @P6 STG.E.U16 desc[UR12][R2.64], R56 ;  /* 0x0000003802006986 */ /* 0x0005e2000c10150c */
[----:B-1----:R-:W-:-:S05]  /*a880*/  IADD3 R112, P6, R23, R6, RZ ;  /* 0x0000000617707210 */ /* 0x002fca0007fde0ff */
[----:B------:R-:W-:Y:S01]  /*a890*/  IMAD.X R113, R7, 0x1, R13, P6 ;  /* 0x0000000107717824 */ /* 0x000fe200030e060d */
[----:B------:R-:W-:-:S04]  /*a8a0*/  ISETP.GT.AND P6, PT, R10, 0x1, PT ;  /* 0x000000010a00780c */ /* 0x000fc80003fc4270 */
[----:B------:R-:W-:-:S13]  /*a8b0*/  ISETP.GT.AND P6, PT, R0, 0x80, P6 ;  /* 0x000000800000780c */ /* 0x000fda00037c4270 */
[----:B------:R1:W-:Y:S01]  /*a8c0*/  @P6 STG.E.U16 desc[UR12][R110.64], R57 ;  /* 0x000000396e006986 */ /* 0x0003e2000c10150c */
[----:B0-----:R-:W-:-:S05]  /*a8d0*/  IADD3 R4, P6, R16, R9, RZ ;  /* 0x0000000910047210 */ /* 0x001fca0007fde0ff */
[----:B------:R-:W-:Y:S01]  /*a8e0*/  IMAD.X R5, R17, 0x1, R13, P6 ;  /* 0x0000000111057824 */ /* 0x000fe200030e060d */
[----:B------:R-:W-:-:S04]  /*a8f0*/  ISETP.GT.AND P6, PT, R10, RZ, PT ;  /* 0x000000ff0a00720c */ /* 0x000fc80003fc4270 */
[----:B------:R-:W-:-:S13]  /*a900*/  ISETP.GT.AND P6, PT, R0, 0x88, P6 ;  /* 0x000000880000780c */ /* 0x000fda00037c4270 */
[----:B------:R-:W-:Y:S01]  /*a910*/  @P6 STG.E.U16 desc[UR12][R4.64], R58 ;  /* 0x0000003a04006986 */ /* 0x000fe2000c10150c */
[----:B--2---:R-:W-:-:S05]  /*a920*/  IADD3 R56, P6, R16, R15, RZ ;  /* 0x0000000f10387210 */ /* 0x004fca0007fde0ff */
[----:B-1----:R-:W-:Y:S01]  /*a930*/  IMAD.X R57, R17, 0x1, R13, P6 ;  /* 0x0000000111397824 */ /* 0x002fe200030e060d */
[----:B------:R-:W-:-:S04]  /*a940*/  ISETP.GT.AND P6, PT, R10, 0x1, PT ;  /* 0x000000010a00780c */ /* 0x000fc80003fc4270 */
[----:B------:R-:W-:-:S13]  /*a950*/  ISETP.GT.AND P6, PT, R0, 0x88, P6 ;  /* 0x000000880000780c */ /* 0x000fda00037c4270 */
[----:B------:R0:W-:Y:S01]  /*a960*/  @P6 STG.E.U16 desc[UR12][R56.64], R59 ;  /* 0x0000003b38006986 */ /* 0x0001e2000c10150c */
        /* <DEDUP_REMOVED lines=10> */
[----:B0-----:R-:W-:-:S05]  /*aa10*/  IADD3 R56, P6, R21, R16, RZ ;  /* 0x0000001015387210 */ /* 0x001fca0007fde0ff */
        /* <DEDUP_REMOVED lines=9> */
[----:B-1----:R-:W-:-:S05]  /*aab0*/  IADD3 R60, P6, R91, R6, RZ ;  /* 0x000000065b3c7210 */ /* 0x002fca0007fde0ff */
[----:B--2---:R-:W-:Y:S01]  /*aac0*/  IMAD.X R61, R7, 0x1, R13, P6 ;  /* 0x00000001073d7824 */ /* 0x004fe200030e060d */
[----:B------:R-:W-:-:S04]  /*aad0*/  ISETP.GT.AND P6, PT, R10, 0x10, PT ;  /* 0x000000100a00780c */ /* 0x000fc80003fc4270 */
[----:B------:R-:W-:-:S13]  /*aae0*/  ISETP.GT.AND P6, PT, R0, 0x80, P6 ;  /* 0x000000800000780c */ /* 0x000fda00037c4270 */
[----:B------:R1:W-:Y:S01]  /*aaf0*/  @P6 STG.E.U16 desc[UR12][R110.64], R64 ;  /* 0x000000406e006986 */ /* 0x0003e2000c10150c */
[----:B0-----:R-:W-:-:S05]  /*ab00*/  IADD3 R62, P6, R93, R6, RZ ;  /* 0x000000065d3e7210 */ /* 0x001fca0007fde0ff */
[----:B---3--:R-:W-:Y:S01]  /*ab10*/  IMAD.X R63, R7, 0x1, R13, P6 ;  /* 0x00000001073f7824 */ /* 0x008fe200030e060d */
        /* <DEDUP_REMOVED lines=14> */
[----:B0-----:R-:W-:Y:S01]  /*ac00*/  IMAD.X R65, R7, 0x1, R13, P6 ;  /* 0x0000000107417824 */ /* 0x001fe200030e060d */
[----:B------:R-:W-:-:S04]  /*ac10*/  ISETP.GT.AND P6, PT, R10, 0x18, PT ;  /* 0x000000180a00780c */ /* 0x000fc80003fc4270 */
[----:B------:R-:W-:-:S13]  /*ac20*/  ISETP.GT.AND P6, PT, R0, 0x80, P6 ;  /* 0x000000800000780c */ /* 0x000fda00037c4270 */
[----:B------:R0:W-:Y:S01]  /*ac30*/  @P6 STG.E.U16 desc[UR12][R60.64], R68 ;  /* 0x000000443c006986 */ /* 0x0001e2000c10150c */
[----:B--2---:R-:W-:-:S05]  /*ac40*/  IADD3 R66, P6, R97, R6, RZ ;  /* 0x0000000661427210 */ /* 0x004fca0007fde0ff */
        /* <DEDUP_REMOVED lines=19> */
[----:B-1----:R-:W-:-:S05]  /*ad80*/  IADD3 R62, P6, R101, R6, RZ ;  /* 0x00000006653e7210 */ /* 0x002fca0007fde0ff */
[----:B------:R-:W-:Y:S01]  /*ad90*/  IMAD.X R63, R7, 0x1, R13, P6 ;  /* 0x00000001073f7824 */ /* 0x000fe200030e060d */
[----:B------:R-:W-:-:S04]  /*ada0*/  ISETP.GT.AND P6, PT, R10, 0x21, PT ;  /* 0x000000210a00780c */ /* 0x000fc80003fc4270 */
[----:B------:R-:W-:-:S13]  /*adb0*/  ISETP.GT.AND P6, PT, R0, 0x80, P6 ;  /* 0x000000800000780c */ /* 0x000fda00037c4270 */
[----:B------:R1:W-:Y:S01]  /*adc0*/  @P6 STG.E.U16 desc[UR12][R66.64], R73 ;  /* 0x0000004942006986 */ /* 0x0003e2000c10150c */
[----:B--2---:R-:W-:-:S05]  /*add0*/  IADD3 R56, P6, R95, R16, RZ ;  /* 0x000000105f387210 */ /* 0x004fca0007fde0ff */
[----:B------:R-:W-:Y:S01]  /*ade0*/  IMAD.X R57, R17, 0x1, R13, P6 ;  /* 0x0000000111397824 */ /* 0x000fe200030e060d */
[----:B------:R-:W-:-:S04]  /*adf0*/  ISETP.GT.AND P6, PT, R10, 0x20, PT ;  /* 0x000000200a00780c */ /* 0x000fc80003fc4270 */
[----:B------:R-:W-:-:S13]  /*ae00*/  ISETP.GT.AND P6, PT, R0, 0x88, P6 ;  /* 0x000000880000780c */ /* 0x000fda00037c4270 */
[----:B------:R2:W-:Y:S01]  /*ae10*/  @P6 STG.E.U16 desc[UR12][R56.64], R74 ;  /* 0x0000004a38006986 */ /* 0x0005e2000c10150c */
[----:B---3--:R-:W-:-:S05]  /*ae20*/  IADD3 R58, P6, R97, R16, RZ ;  /* 0x00000010613a7210 */ /* 0x008fca0007fde0ff */
[----:B------:R-:W-:Y:S01]  /*ae30*/  IMAD.X R59, R17, 0x1, R13, P6 ;  /* 0x00000001113b7824 */ /* 0x000fe200030e060d */
[----:B------:R-:W-:-:S04]  /*ae40*/  ISETP.GT.AND P6, PT, R10, 0x21, PT ;  /* 0x000000210a00780c */ /* 0x000fc80003fc4270 */
[----:B------:R-:W-:-:S13]  /*ae50*/  ISETP.GT.AND P6, PT, R0, 0x88, P6 ;  /* 0x000000880000780c */ /* 0x000fda00037c4270 */
[----:B------:R3:W-:Y:S01]  /*ae60*/  @P6 STG.E.U16 desc[UR12][R58.64], R75 ;  /* 0x0000004b3a006986 */ /* 0x0007e2000c10150c */
[----:B0-----:R-:W-:-:S05]  /*ae70*/  IADD3 R64, P6, R103, R6, RZ ;  /* 0x0000000667407210 */ /* 0x001fca0007fde0ff */
[----:B------:R-:W-:Y:S01]  /*ae80*/  IMAD.X R65, R7, 0x1, R13, P6 ;  /* 0x0000000107417824 */ /* 0x000fe200030e060d */
[----:B------:R-:W-:-:S13]  /*ae90*/  ISETP.GT.AND P6, PT, R0, 0x80, P5 ;  /* 0x000000800000780c */ /* 0x000fda0002fc4270 */
[----:B------:R0:W-:Y:S01]  /*aea0*/  @P6 STG.E.U16 desc[UR12][R60.64], R76 ;  /* 0x0000004c3c006986 */ /* 0x0001e2000c10150c */
[----:B-1----:R-:W-:-:S05]  /*aeb0*/  IADD3 R66, P6, R105, R6, RZ ;  /* 0x0000000669427210 */ /* 0x002fca0007fde0ff */
[----:B------:R-:W-:Y:S01]  /*aec0*/  IMAD.X R67, R7, 0x1, R13, P6 ;  /* 0x0000000107437824 */ /* 0x000fe200030e060d */
[----:B------:R-:W-:-:S13]  /*aed0*/  ISETP.GT.AND P6, PT, R0, 0x80, P4 ;  /* 0x000000800000780c */ /* 0x000fda00027c4270 */
[----:B------:R1:W-:Y:S01]  /*aee0*/  @P6 STG.E.U16 desc[UR12][R62.64], R77 ;  /* 0x0000004d3e006986 */ /* 0x0003e2000c10150c */
[----:B--2---:R-:W-:-:S05]  /*aef0*/  IADD3 R56, P6, R99, R16, RZ ;  /* 0x0000001063387210 */ /* 0x004fca0007fde0ff */
[----:B------:R-:W-:Y:S01]  /*af00*/  IMAD.X R57, R17, 0x1, R13, P6 ;  /* 0x0000000111397824 */ /* 0x000fe200030e060d */
[----:B------:R-:W-:-:S13]  /*af10*/  ISETP.GT.AND P6, PT, R0, 0x88, P5 ;  /* 0x000000880000780c */ /* 0x000fda0002fc4270 */
[----:B------:R2:W-:Y:S01]  /*af20*/  @P6 STG.E.U16 desc[UR12][R56.64], R78 ;  /* 0x0000004e38006986 */ /* 0x0005e2000c10150c */
[----:B---3--:R-:W-:-:S05]  /*af30*/  IADD3 R58, P6, R101, R16, RZ ;  /* 0x00000010653a7210 */ /* 0x008fca0007fde0ff */
[----:B------:R-:W-:Y:S01]  /*af40*/  IMAD.X R59, R17, 0x1, R13, P6 ;  /* 0x00000001113b7824 */ /* 0x000fe200030e060d */
[----:B------:R-:W-:-:S13]  /*af50*/  ISETP.GT.AND P6, PT, R0, 0x88, P4 ;  /* 0x000000880000780c */ /* 0x000fda00027c4270 */
[----:B------:R3:W-:Y:S01]  /*af60*/  @P6 STG.E.U16 desc[UR12][R58.64], R79 ;  /* 0x0000004f3a006986 */ /* 0x0007e2000c10150c */
[----:B0-----:R-:W-:-:S05]  /*af70*/  IADD3 R60, P6, R107, R6, RZ ;  /* 0x000000066b3c7210 */ /* 0x001fca0007fde0ff */
[----:B------:R-:W-:Y:S01]  /*af80*/  IMAD.X R61, R7, 0x1, R13, P6 ;  /* 0x00000001073d7824 */ /* 0x000fe200030e060d */
[----:B------:R-:W-:-:S13]  /*af90*/  ISETP.GT.AND P6, PT, R0, 0x80, P3 ;  /* 0x000000800000780c */ /* 0x000fda0001fc4270 */
[----:B------:R-:W-:Y:S01]  /*afa0*/  @P6 STG.E.U16 desc[UR12][R64.64], R80 ;  /* 0x0000005040006986 */ /* 0x000fe2000c10150c */
[----:B-1----:R-:W-:-:S05]  /*afb0*/  IADD3 R62, P6, R109, R6, RZ ;  /* 0x000000066d3e7210 */ /* 0x002fca0007fde0ff */
[----:B------:R-:W-:Y:S01]  /*afc0*/  IMAD.X R63, R7, 0x1, R13, P6 ;  /* 0x00000001073f7824 */ /* 0x000fe200030e060d */
[----:B------:R-:W-:-:S13]  /*afd0*/  ISETP.GT.AND P6, PT, R0, 0x80, P1 ;  /* 0x000000800000780c */ /* 0x000fda0000fc4270 */
[----:B------:R-:W-:Y:S01]  /*afe0*/  @P6 STG.E.U16 desc[UR12][R66.64], R81 ;  /* 0x0000005142006986 */ /* 0x000fe2000c10150c */
[----:B------:R-:W-:-:S05]  /*aff0*/  IADD3 R6, P6, R103, R16, RZ ;  /* 0x0000001067067210 */ /* 0x000fca0007fde0ff */
        /* <DEDUP_REMOVED lines=15> */
[----:B------:R-:W-:-:S05]  /*b0f0*/  IADD3 R16, P6, R2, R9, RZ ;  /* 0x0000000902107210 */ /* 0x000fca0007fde0ff */
        /* <DEDUP_REMOVED lines=9> */
[----:B------:R-:W-:-:S04]  /*b190*/  ISETP.GT.AND P6, PT, R10, RZ, PT ;  /* 0x000000ff0a00720c */ /* 0x000fc80003fc4270 */
[----:B------:R-:W-:-:S13]  /*b1a0*/  ISETP.GT.AND P6, PT, R0, 0xc0, P6 ;  /* 0x000000c00000780c */ /* 0x000fda00037c4270 */
[----:B------:R2:W-:Y:S01]  /*b1b0*/  @P6 STG.E.U16 desc[UR12][R16.64], R24 ;  /* 0x0000001810006986 */ /* 0x0005e2000c10150c */
[----:B0-----:R-:W-:-:S05]  /*b1c0*/  IADD3 R58, P6, R2, R23, RZ ;  /* 0x00000017023a7210 */ /* 0x001fca0007fde0ff */
[----:B------:R-:W-:Y:S01]  /*b1d0*/  IMAD.X R59, R3, 0x1, R13, P6 ;  /* 0x00000001033b7824 */ /* 0x000fe200030e060d */
[----:B------:R-:W-:-:S04]  /*b1e0*/  ISETP.GT.AND P6, PT, R10, 0x1, PT ;  /* 0x000000010a00780c */ /* 0x000fc80003fc4270 */
[----:B------:R-:W-:-:S13]  /*b1f0*/  ISETP.GT.AND P6, PT, R0, 0xc0, P6 ;  /* 0x000000c00000780c */ /* 0x000fda00037c4270 */
[----:B------:R-:W-:Y:S01]  /*b200*/  @P6 STG.E.U16 desc[UR12][R56.64], R25 ;  /* 0x0000001938006986 */ /* 0x000fe2000c10150c */
[----:B-1----:R-:W-:-:S05]  /*b210*/  IADD3 R6, P6, R4, R9, RZ ;  /* 0x0000000904067210 */ /* 0x002fca0007fde0ff */
[----:B------:R-:W-:Y:S01]  /*b220*/  IMAD.X R7, R5, 0x1, R13, P6 ;  /* 0x0000000105077824 */ /* 0x000fe200030e060d */
[----:B------:R-:W-:-:S04]  /*b230*/  ISETP.GT.AND P6, PT, R10, RZ, PT ;  /* 0x000000ff0a00720c */ /* 0x000fc80003fc4270 */
        /* <DEDUP_REMOVED lines=11> */
[----:B------:R-:W-:Y:S01]  /*b2f0*/  @P6 STG.E.U16 desc[UR12][R60.64], R28 ;  /* 0x0000001c3c006986 */ /* 0x000fe2000c10150c */
[----:B--2---:R-:W-:-:S05]  /*b300*/  IADD3 R16, P6, R2, R89, RZ ;  /* 0x0000005902107210 */ /* 0x004fca0007fde0ff */
[----:B------:R-:W-:Y:S01]  /*b310*/  IMAD.X R17, R3, 0x1, R13, P6 ;  /* 0x0000000103117824 */ /* 0x000fe200030e060d */
[----:B------:R-:W-:-:S04]  /*b320*/  ISETP.GT.AND P6, PT, R10, 0x9, PT ;  /* 0x000000090a00780c */ /* 0x000fc80003fc4270 */
[----:B------:R-:W-:-:S13]  /*b330*/  ISETP.GT.AND P6, PT, R0, 0xc0, P6 ;  /* 0x000000c00000780c */ /* 0x000fda00037c4270 */
[----:B------:R-:W-:Y:S01]  /*b340*/  @P6 STG.E.U16 desc[UR12][R58.64], R29 ;  /* 0x0000001d3a006986 */ /* 0x000fe2000c10150c */
        /* <DEDUP_REMOVED lines=34> */
[----:B------:R-:W-:Y:S01]  /*b570*/  @P6 STG.E.U16 desc[UR12][R20.64], R36 ;  /* 0x0000002414006986 */ /* 0x000fe2000c10150c */
[----:B---3--:R-:W-:-:S05]  /*b580*/  IADD3 R16, P6, R2, R97, RZ ;  /* 0x0000006102107210 */ /* 0x008fca0007fde0ff */
        /* <DEDUP_REMOVED lines=23> */
[----:B------:R-:W-:Y:S01]  /*b700*/  @P6 STG.E.U16 desc[UR12][R16.64], R41 ;  /* 0x0000002910006986 */ /* 0x000fe2000c10150c */
[----:B------:R-:W-:-:S04]  /*b710*/  ISETP.GT.AND P6, PT, R10, 0x20, PT ;  /* 0x000000200a00780c */ /* 0x000fc80003fc4270 */
[----:B------:R-:W-:-:S13]  /*b720*/  ISETP.GT.AND P6, PT, R0, 0xc8, P6 ;  /* 0x000000c80000780c */ /* 0x000fda00037c4270 */
[----:B------:R-:W-:Y:S01]  /*b730*/  @P6 STG.E.U16 desc[UR12][R18.64], R42 ;  /* 0x0000002a12006986 */ /* 0x000fe2000c10150c */
[----:B------:R-:W-:-:S04]  /*b740*/  ISETP.GT.AND P6, PT, R10, 0x21, PT ;  /* 0x000000210a00780c */ /* 0x000fc80003fc4270 */
[----:B------:R-:W-:-:S13]  /*b750*/  ISETP.GT.AND P6, PT, R0, 0xc8, P6 ;  /* 0x000000c80000780c */ /* 0x000fda00037c4270 */
[----:B------:R0:W-:Y:S01]  /*b760*/  @P6 STG.E.U16 desc[UR12][R6.64], R43 ;  /* 0x0000002b06006986 */ /* 0x0001e2000c10150c */
[----:B-1----:R-:W-:-:S05]  /*b770*/  IADD3 R8, P6, R2, R99, RZ ;  /* 0x0000006302087210 */ /* 0x002fca0007fde0ff */
[----:B------:R-:W-:Y:S01]  /*b780*/  IMAD.X R9, R3, 0x1, R13, P6 ;  /* 0x0000000103097824 */ /* 0x000fe200030e060d */
[C---:B------:R-:W-:Y:S02]  /*b790*/  ISETP.GT.AND P6, PT, R0.reuse, 0xc0, P5 ;  /* 0x000000c00000780c */ /* 0x040fe40002fc4270 */
[----:B------:R-:W-:-:S11]  /*b7a0*/  ISETP.GT.AND P5, PT, R0, 0xc8, P5 ;  /* 0x000000c80000780c */ /* 0x000fd60002fa4270 */
[----:B------:R1:W-:Y:S01]  /*b7b0*/  @P6 STG.E.U16 desc[UR12][R8.64], R44 ;  /* 0x0000002c08006986 */ /* 0x0003e2000c10150c */
[----:B--2---:R-:W-:-:S05]  /*b7c0*/  IADD3 R14, P6, R2, R101, RZ ;  /* 0x00000065020e7210 */ /* 0x004fca0007fde0ff */
[----:B------:R-:W-:Y:S01]  /*b7d0*/  IMAD.X R15, R3, 0x1, R13, P6 ;  /* 0x00000001030f7824 */ /* 0x000fe200030e060d */
[C---:B------:R-:W-:Y:S02]  /*b7e0*/  ISETP.GT.AND P6, PT, R0.reuse, 0xc0, P4 ;  /* 0x000000c00000780c */ /* 0x040fe400027c4270 */
[----:B------:R-:W-:-:S11]  /*b7f0*/  ISETP.GT.AND P4, PT, R0, 0xc8, P4 ;  /* 0x000000c80000780c */ /* 0x000fd60002784270 */
[----:B------:R2:W-:Y:S01]  /*b800*/  @P6 STG.E.U16 desc[UR12][R14.64], R45 ;  /* 0x0000002d0e006986 */ /* 0x0005e2000c10150c */
[----:B0-----:R-:W-:-:S05]  /*b810*/  IADD3 R6, P6, R4, R99, RZ ;  /* 0x0000006304067210 */ /* 0x001fca0007fde0ff */
[----:B------:R-:W-:Y:S01]  /*b820*/  IMAD.X R7, R5, 0x1, R13, P6 ;  /* 0x0000000105077824 */ /* 0x000fe200030e060d */
[----:B-1----:R-:W-:-:S04]  /*b830*/  IADD3 R8, P6, R4, R101, RZ ;  /* 0x0000006504087210 */ /* 0x002fc80007fde0ff */
[----:B------:R0:W-:Y:S01]  /*b840*/  @P5 STG.E.U16 desc[UR12][R6.64], R46 ;  /* 0x0000002e06005986 */ /* 0x0001e2000c10150c */
[----:B------:R-:W-:Y:S01]  /*b850*/  ISETP.GT.AND P5, PT, R0, 0xc0, P3 ;  /* 0x000000c00000780c */ /* 0x000fe20001fa4270 */
[--C-:B------:R-:W-:Y:S01]  /*b860*/  IMAD.X R9, R5, 0x1, R13.reuse, P6 ;  /* 0x0000000105097824 */ /* 0x100fe200030e060d */
[----:B--2---:R-:W-:Y:S02]  /*b870*/  IADD3 R14, P6, R2, R103, RZ ;  /* 0x00000067020e7210 */ /* 0x004fe40007fde0ff */
[C---:B------:R-:W-:Y:S02]  /*b880*/  ISETP.GT.AND P3, PT, R0.reuse, 0xc8, P3 ;  /* 0x000000c80000780c */ /* 0x040fe40001f64270 */
[----:B------:R1:W-:Y:S01]  /*b890*/  @P4 STG.E.U16 desc[UR12][R8.64], R47 ;  /* 0x0000002f08004986 */ /* 0x0003e2000c10150c */
[C---:B------:R-:W-:Y:S01]  /*b8a0*/  ISETP.GT.AND P4, PT, R0.reuse, 0xc0, P1 ;  /* 0x000000c00000780c */ /* 0x040fe20000f84270 */
[----:B------:R-:W-:Y:S01]  /*b8b0*/  IMAD.X R15, R3, 0x1, R13, P6 ;  /* 0x00000001030f7824 */ /* 0x000fe200030e060d */
[----:B------:R-:W-:-:S02]  /*b8c0*/  ISETP.GT.AND P1, PT, R0, 0xc8, P1 ;  /* 0x000000c80000780c */ /* 0x000fc40000f24270 */
[-C--:B0-----:R-:W-:Y:S02]  /*b8d0*/  IADD3 R6, P6, R2, R105.reuse, RZ ;  /* 0x0000006902067210 */ /* 0x081fe40007fde0ff */
[----:B------:R0:W-:Y:S03]  /*b8e0*/  @P5 STG.E.U16 desc[UR12][R14.64], R48 ;  /* 0x000000300e005986 */ /* 0x0001e6000c10150c */
[--C-:B------:R-:W-:Y:S01]  /*b8f0*/  IMAD.X R7, R3, 0x1, R13.reuse, P6 ;  /* 0x0000000103077824 */ /* 0x100fe200030e060d */
[C---:B------:R-:W-:Y:S02]  /*b900*/  IADD3 R10, P6, R4.reuse, R105, RZ ;  /* 0x00000069040a7210 */ /* 0x040fe40007fde0ff */
[----:B-1----:R-:W-:Y:S02]  /*b910*/  IADD3 R8, P5, R4, R103, RZ ;  /* 0x0000006704087210 */ /* 0x002fe40007fbe0ff */
[----:B------:R1:W-:Y:S01]  /*b920*/  @P4 STG.E.U16 desc[UR12][R6.64], R49 ;  /* 0x0000003106004986 */ /* 0x0003e2000c10150c */
[C-C-:B------:R-:W-:Y:S01]  /*b930*/  IMAD.X R11, R5.reuse, 0x1, R13.reuse, P6 ;  /* 0x00000001050b7824 */ /* 0x140fe200030e060d */
[C---:B------:R-:W-:Y:S01]  /*b940*/  ISETP.GT.AND P4, PT, R0.reuse, 0xc0, P2 ;  /* 0x000000c00000780c */ /* 0x040fe20001784270 */
[----:B------:R-:W-:Y:S01]  /*b950*/  IMAD.X R9, R5, 0x1, R13, P5 ;  /* 0x0000000105097824 */ /* 0x000fe200028e060d */
[----:B------:R-:W-:-:S02]  /*b960*/  ISETP.GT.AND P5, PT, R0, 0xc0, P0 ;  /* 0x000000c00000780c */ /* 0x000fc400007a4270 */
[C---:B------:R-:W-:Y:S02]  /*b970*/  ISETP.GT.AND P2, PT, R0.reuse, 0xc8, P2 ;  /* 0x000000c80000780c */ /* 0x040fe40001744270 */
[----:B------:R2:W-:Y:S01]  /*b980*/  @P3 STG.E.U16 desc[UR12][R8.64], R50 ;  /* 0x0000003208003986 */ /* 0x0005e2000c10150c */
[----:B------:R-:W-:Y:S02]  /*b990*/  ISETP.GT.AND P0, PT, R0, 0xc8, P0 ;  /* 0x000000c80000780c */ /* 0x000fe40000704270 */
[-C--:B0-----:R-:W-:Y:S01]  /*b9a0*/  IADD3 R14, P3, R4, R107.reuse, RZ ;  /* 0x0000006b040e7210 */ /* 0x081fe20007f7e0ff */
[----:B------:R2:W-:Y:S01]  /*b9b0*/  @P1 STG.E.U16 desc[UR12][R10.64], R51 ;  /* 0x000000330a001986 */ /* 0x0005e2000c10150c */
[C---:B-1----:R-:W-:Y:S02]  /*b9c0*/  IADD3 R6, P6, R2.reuse, R107, RZ ;  /* 0x0000006b02067210 */ /* 0x042fe40007fde0ff */
[----:B------:R-:W-:Y:S01]  /*b9d0*/  IADD3 R2, P1, R2, R109, RZ ;  /* 0x0000006d02027210 */ /* 0x000fe20007f3e0ff */
[----:B------:R-:W-:-:S02]  /*b9e0*/  IMAD.X R15, R5, 0x1, R13, P3 ;  /* 0x00000001050f7824 */ /* 0x000fc400018e060d */
[C-C-:B------:R-:W-:Y:S01]  /*b9f0*/  IMAD.X R7, R3.reuse, 0x1, R13.reuse, P6 ;  /* 0x0000000103077824 */ /* 0x140fe200030e060d */
[----:B------:R-:W-:Y:S01]  /*ba00*/  IADD3 R12, P6, R4, R109, RZ ;  /* 0x0000006d040c7210 */ /* 0x000fe20007fde0ff */
[----:B------:R-:W-:-:S03]  /*ba10*/  IMAD.X R3, R3, 0x1, R13, P1 ;  /* 0x0000000103037824 */ /* 0x000fc600008e060d */
[----:B------:R2:W-:Y:S04]  /*ba20*/  @P4 STG.E.U16 desc[UR12][R6.64], R52 ;  /* 0x0000003406004986 */ /* 0x0005e8000c10150c */
[----:B------:R2:W-:Y:S04]  /*ba30*/  @P5 STG.E.U16 desc[UR12][R2.64], R53 ;  /* 0x0000003502005986 */ /* 0x0005e8000c10150c */
[----:B------:R2:W-:Y:S01]  /*ba40*/  @P2 STG.E.U16 desc[UR12][R14.64], R54 ;  /* 0x000000360e002986 */ /* 0x0005e2000c10150c */
[----:B------:R-:W-:Y:S05]  /*ba50*/  @!P0 EXIT ;  /* 0x000000000000894d */ /* 0x000fea0003800000 */
[----:B------:R-:W-:Y:S01]  /*ba60*/  F2FP.BF16.F32.PACK_AB R55, RZ, R55 ;  /* 0x00000037ff37723e */ /* 0x000fe200000010ff */
[----:B------:R-:W-:-:S05]  /*ba70*/  IMAD.X R13, R5, 0x1, R13, P6 ;  /* 0x00000001050d7824 */ /* 0x000fca00030e060d */
[----:B------:R-:W-:Y:S01]  /*ba80*/  STG.E.U16 desc[UR12][R12.64], R55 ;  /* 0x000000370c007986 */ /* 0x000fe2000c10150c */
[----:B------:R-:W-:Y:S05]  /*ba90*/  EXIT ;  /* 0x000000000000794d */ /* 0x000fea0003800000 */
.L_x_10:
[----:B------:R-:W-:-:S13]  /*baa0*/  ISETP.NE.AND P0, PT, R6, RZ, PT ;  /* 0x000000ff0600720c */ /* 0x000fda0003f05270 */
[----:B------:R-:W-:Y:S05]  /*bab0*/  @P0 EXIT ;  /* 0x000000000000094d */ /* 0x000fea0003800000 */
[----:B------:R-:W-:-:S13]  /*bac0*/  ELECT P0, URZ, PT ;  /* 0x00000000003f782f */ /* 0x000fda0003800000 */
[----:B------:R-:W-:Y:S05]  /*bad0*/  @!P0 BRA `(.L_x_243) ;  /* 0x0000000400fc8947 */ /* 0x000fea0003800000 */
[----:B------:R-:W-:-:S13]  /*bae0*/  ISETP.GE.AND P0, PT, R3, 0x1, PT ;  /* 0x000000010300780c */ /* 0x000fda0003f06270 */
[----:B------:R-:W-:Y:S05]  /*baf0*/  @!P0 BRA `(.L_x_243) ;  /* 0x0000000400f48947 */ /* 0x000fea0003800000 */
[----:B0-2---:R-:W0:Y:S01]  /*bb00*/  S2R R4, SR_CTAID.X ;  /* 0x0000000000047919 */ /* 0x005e220000002500 */
[----:B------:R-:W-:Y:S01]  /*bb10*/  LOP3.LUT P0, RZ, R9, 0x1f, RZ, 0xc0, !PT ;  /* 0x0000001f09ff7812 */ /* 0x000fe2000780c0ff */
[----:B------:R-:W-:Y:S01]  /*bb20*/  ULDC UR4, c[0x0][0x384] ;  /* 0x0000e10000047ab9 */ /* 0x000fe20000000800 */
[C---:B------:R-:W-:Y:S01]  /*bb30*/  ISETP.NE.AND P1, PT, R0.reuse, RZ, PT ;  /* 0x000000ff0000720c */ /* 0x040fe20003f25270 */
[----:B------:R-:W1:Y:S01]  /*bb40*/  S2R R10, SR_CTAID.Y ;  /* 0x00000000000a7919 */ /* 0x000e620000002600 */
[----:B------:R-:W-:Y:S01]  /*bb50*/  ISETP.NE.OR P0, PT, R0, RZ, !P0 ;  /* 0x000000ff0000720c */ /* 0x000fe20004705670 */
[----:B------:R-:W-:Y:S01]  /*bb60*/  ULDC UR5, c[0x0][0x388] ;  /* 0x0000e20000057ab9 */ /* 0x000fe20000000800 */
[----:B------:R-:W-:Y:S01]  /*bb70*/  VIADD R21, R3, 0x1 ;  /* 0x0000000103157836 */ /* 0x000fe20000000000 */
[----:B------:R-:W-:Y:S01]  /*bb80*/  LOP3.LUT R20, R2, 0x2, RZ, 0xfc, !PT ;  /* 0x0000000202147812 */ /* 0x000fe200078efcff */
[----:B------:R-:W-:Y:S01]  /*bb90*/  IMAD.MOV.U32 R5, RZ, RZ, 0x1 ;  /* 0x00000001ff057424 */ /* 0x000fe200078e00ff */
[----:B------:R-:W-:-:S02]  /*bba0*/  CS2R R6, SRZ ;  /* 0x0000000000067805 */ /* 0x000fc4000001ff00 */
[----:B------:R-:W-:Y:S01]  /*bbb0*/  CS2R R8, SRZ ;  /* 0x0000000000087805 */ /* 0x000fe2000001ff00 */
[----:B0-----:R-:W-:Y:S02]  /*bbc0*/  IMAD.SHL.U32 R16, R4, 0x100, RZ ;  /* 0x0000010004107824 */ /* 0x001fe400078e00ff */
[----:B------:R-:W-:Y:S02]  /*bbd0*/  IMAD.MOV.U32 R4, RZ, RZ, RZ ;  /* 0x000000ffff047224 */ /* 0x000fe400078e00ff */
[----:B------:R-:W-:-:S04]  /*bbe0*/  IMAD.HI.U32 R0, R16, UR4, RZ ;  /* 0x0000000410007c27 */ /* 0x000fc8000f8e00ff */
[----:B-1----:R-:W-:Y:S01]  /*bbf0*/  IMAD.SHL.U32 R18, R10, 0x40, RZ ;  /* 0x000000400a127824 */ /* 0x002fe200078e00ff */
[----:B------:R-:W-:-:S07]  /*bc00*/  SHF.R.U32.HI R0, RZ, UR5, R0 ;  /* 0x00000005ff007c19 */ /* 0x000fce0008011600 */
.L_x_247:
[----:B-----5:R-:W0:Y:S01]  /*bc10*/  S2R R11, SR_CgaCtaId ;  /* 0x00000000000b7919 */ /* 0x020e220000008800 */
[----:B------:R-:W-:-:S04]  /*bc20*/  MOV R10, 0x400 ;  /* 0x00000400000a7802 */ /* 0x000fc80000000f00 */
[----:B0-----:R-:W-:Y:S02]  /*bc30*/  LEA R19, R11, R10, 0x18 ;  /* 0x0000000a0b137211 */ /* 0x001fe400078ec0ff */
[----:B------:R-:W-:-:S03]  /*bc40*/  SHF.L.U32 R10, R5, 0x1f, RZ ;  /* 0x0000001f050a7819 */ /* 0x000fc600000006ff */
[----:B------:R-:W-:-:S07]  /*bc50*/  IMAD R17, R4, 0x8, R19 ;  /* 0x0000000804117824 */ /* 0x000fce00078e0213 */
.L_x_244:
[----:B0-----:R0:W1:Y:S02]  /*bc60*/  SYNCS.PHASECHK.TRANS64.TRYWAIT P2, [R17+URZ+0x37058], R10 ;  /* 0x0370580a110075a7 */ /* 0x001064000804017f */
[----:B-1----:R-:W-:Y:S05]  /*bc70*/  @!P2 NANOSLEEP.SYNCS 0x989680 ;  /* 0x009896800000a95d */ /* 0x002fea0003900000 */
[----:B------:R-:W1:Y:S02]  /*bc80*/  @!P2 SYNCS.PHASECHK.TRANS64 P2, [R17+URZ+0x37058], R10 ;  /* 0x0370580a1100a5a7 */ /* 0x000e64000804007f */
[----:B-1----:R-:W-:Y:S05]  /*bc90*/  @!P2 BRA `(.L_x_244) ;  /* 0xfffffffc00f0a947 */ /* 0x002fea000383ffff */
[----:B0-----:R-:W0:Y:S02]  /*bca0*/  @!P1 LDC R10, c[0x0][0x580] ;  /* 0x00016000ff0a9b82 */ /* 0x001e240000000800 */
[----:B0-----:R0:W-:Y:S02]  /*bcb0*/  @!P1 SYNCS.ARRIVE.TRANS64 RZ, [R17+URZ+0x37000], R10 ;  /* 0x0370000a11ff99a7 */ /* 0x0011e4000800003f */
[----:B0-----:R-:W-:-:S04]  /*bcc0*/  PRMT R10, R20, 0x9910, RZ ;  /* 0x00009910140a7816 */ /* 0x001fc800000000ff */
[----:B------:R-:W-:-:S13]  /*bcd0*/  ISETP.NE.AND P2, PT, R10, 0x2, PT ;  /* 0x000000020a00780c */ /* 0x000fda0003f45270 */
[----:B------:R-:W-:Y:S05]  /*bce0*/  @P2 BRA `(.L_x_245) ;  /* 0x0000000000042947 */ /* 0x000fea0003800000 */
[----:B------:R-:W-:Y:S01]  /*bcf0*/  BPT.TRAP 0x1 ;  /* 0x000000040000795c */ /* 0x000fe20000300000 */
.L_x_245:
[----:B------:R-:W-:Y:S05]  /*bd00*/  @P0 BRA `(.L_x_246) ;  /* 0x0000000000040947 */ /* 0x000fea0003800000 */
[----:B------:R-:W-:Y:S01]  /*bd10*/  BPT.TRAP 0x1 ;  /* 0x000000040000795c */ /* 0x000fe20000300000 */
.L_x_246:
[----:B------:R-:W0:Y:S01]  /*bd20*/  LDC R13, c[0x0][0x380] ;  /* 0x0000e000ff0d7b82 */ /* 0x000e220000000800 */
[----:B------:R-:W-:Y:S01]  /*bd30*/  R2UR UR4, R0 ;  /* 0x00000000000472ca */ /* 0x000fe200000e0000 */
[----:B------:R-:W-:Y:S01]  /*bd40*/  ULDC UR14, c[0x0][0x38c] ;  /* 0x0000e300000e7ab9 */ /* 0x000fe20000000800 */
[----:B------:R-:W-:Y:S01]  /*bd50*/  R2UR UR13, R16 ;  /* 0x00000000100d72ca */ /* 0x000fe200000e0000 */
[----:B------:R-:W-:Y:S01]  /*bd60*/  UISETP.NE.AND UP0, UPT, UR14, 0x1, UPT ;  /* 0x000000010e00788c */ /* 0x000fe2000bf05270 */
[C---:B------:R-:W-:Y:S01]  /*bd70*/  R2UR UR18, R8.reuse ;  /* 0x00000000081272ca */ /* 0x040fe200000e0000 */
[----:B------:R-:W-:Y:S01]  /*bd80*/  VIADD R8, R8, 0x1 ;  /* 0x0000000108087836 */ /* 0x000fe20000000000 */
[----:B------:R-:W-:Y:S01]  /*bd90*/  ULDC UR24, c[0x0][0x398] ;  /* 0x0000e60000187ab9 */ /* 0x000fe20000000800 */
[----:B------:R-:W1:Y:S01]  /*bda0*/  LDC.64 R10, c[0x0][0x3f8] ;  /* 0x0000fe00ff0a7b82 */ /* 0x000e620000000a00 */
[----:B------:R-:W-:Y:S01]  /*bdb0*/  R2UR UR16, R4 ;  /* 0x00000000041072ca */ /* 0x000fe200000e0000 */
[----:B------:R-:W-:Y:S01]  /*bdc0*/  ULDC UR12, c[0x0][0x3ec] ;  /* 0x0000fb00000c7ab9 */ /* 0x000fe20000000800 */
[----:B------:R-:W-:Y:S01]  /*bdd0*/  R2UR UR17, R17 ;  /* 0x00000000111172ca */ /* 0x000fe200000e0000 */
[----:B------:R-:W-:Y:S01]  /*bde0*/  VIADD R21, R21, 0xffffffff ;  /* 0xffffffff15157836 */ /* 0x000fe20000000000 */
[----:B------:R-:W-:Y:S01]  /*bdf0*/  ULDC.64 UR28, c[0x0][0x198] ;  /* 0x00006600001c7ab9 */ /* 0x000fe20000000a00 */
[----:B------:R-:W-:Y:S01]  /*be00*/  ULDC.64 UR20, c[0x0][0x3f0] ;  /* 0x0000fc0000147ab9 */ /* 0x000fe20000000a00 */
[----:B------:R-:W-:Y:S01]  /*be10*/  @UP0 ULDC.64 UR8, c[0x0][0x390] ;  /* 0x0000e40000080ab9 */ /* 0x000fe20000000a00 */
[----:B---34-:R-:W1:Y:S01]  /*be20*/  LDC.64 R14, c[0x0][0x3d0] ;  /* 0x0000f400ff0e7b82 */ /* 0x018e620000000a00 */
[----:B------:R-:W-:Y:S01]  /*be30*/  ISETP.GT.AND P6, PT, R21, 0x1, PT ;  /* 0x000000011500780c */ /* 0x000fe20003fc4270 */
[----:B------:R-:W-:Y:S01]  /*be40*/  USHF.L.U32 UR18, UR18, 0x5, URZ ;  /* 0x0000000512127899 */ /* 0x000fe2000800063f */
[----:B------:R-:W-:Y:S01]  /*be50*/  UMOV UR26, 0x0 ;  /* 0x00000000001a7882 */ /* 0x000fe20000000000 */
[----:B------:R-:W-:-:S04]  /*be60*/  UMOV UR27, 0x10000000 ;  /* 0x10000000001b7882 */ /* 0x000fc80000000000 */
[----:B------:R-:W2:Y:S01]  /*be70*/  LDC R12, c[0x0][0x400] ;  /* 0x00010000ff0c7b82 */ /* 0x000ea20000000800 */
[----:B0-----:R-:W-:Y:S01]  /*be80*/  ISETP.NE.AND P2, PT, R13, 0x1, PT ;  /* 0x000000010d00780c */ /* 0x001fe20003f45270 */
[----:B------:R-:W-:-:S12]  /*be90*/  UIADD3 UR17, UR17, 0x37000, URZ ;  /* 0x0003700011117890 */ /* 0x000fd8000fffe03f */
[----:B------:R-:W-:Y:S01]  /*bea0*/  @P2 IMAD.U32 R22, RZ, RZ, UR4 ;  /* 0x00000004ff162e24 */ /* 0x000fe2000f8e00ff */
[----:B------:R-:W-:Y:S01]  /*beb0*/  ULDC.64 UR4, c[0x0][0x3c8] ;  /* 0x0000f20000047ab9 */ /* 0x000fe20000000a00 */
[----:B-1----:R-:W-:Y:S02]  /*bec0*/  IMAD R11, R7, R14, R11 ;  /* 0x0000000e070b7224 */ /* 0x002fe400078e020b */
[----:B------:R-:W-:Y:S01]  /*bed0*/  IMAD R10, R9, UR5, R10 ;  /* 0x00000005090a7c24 */ /* 0x000fe2000f8e020a */
[----:B------:R-:W-:Y:S02]  /*bee0*/  @P2 R2UR UR13, R22 ;  /* 0x00000000160d22ca */ /* 0x000fe400000e0000 */
[----:B------:R-:W-:Y:S01]  /*bef0*/  ISETP.NE.AND P2, PT, R8, UR15, PT ;  /* 0x0000000f08007c0c */ /* 0x000fe2000bf45270 */
[----:B------:R-:W-:Y:S02]  /*bf00*/  IMAD.U32 R11, R11, 0x20, R10 ;  /* 0x000000200b0b7824 */ /* 0x000fe400078e000a */
[----:B--2---:R-:W-:Y:S01]  /*bf10*/  IMAD R12, R6, R15, R12 ;  /* 0x0000000f060c7224 */ /* 0x004fe200078e020c */
[----:B------:R-:W-:Y:S01]  /*bf20*/  SEL R8, R8, RZ, P2 ;  /* 0x000000ff08087207 */ /* 0x000fe20001000000 */
[----:B------:R-:W0:Y:S02]  /*bf30*/  LDC.64 R14, c[0x0][0x3e0] ;  /* 0x0000f800ff0e7b82 */ /* 0x000e240000000a00 */
[----:B------:R-:W-:-:S04]  /*bf40*/  IMAD.U32 R11, R12, 0x400, R11 ;  /* 0x000004000c0b7824 */ /* 0x000fc800078e000b */
[----:B------:R-:W-:Y:S01]  /*bf50*/  UIMAD.WIDE.U32 UR6, UR13, UR8, URZ ;  /* 0x000000080d0672a5 */ /* 0x000fe2000f8e003f */
[----:B------:R-:W-:Y:S01]  /*bf60*/  R2UR UR25, R11 ;  /* 0x000000000b1972ca */ /* 0x000fe200000e0000 */
[----:B------:R-:W-:Y:S01]  /*bf70*/  UIADD3 UR6, -UR13, URZ, URZ ;  /* 0x0000003f0d067290 */ /* 0x000fe2000fffe13f */
[----:B------:R-:W-:Y:S01]  /*bf80*/  VIADD R11, R6, 0x1 ;  /* 0x00000001060b7836 */ /* 0x000fe20000000000 */
[----:B------:R-:W-:Y:S01]  /*bf90*/  UMOV UR5, UR13 ;  /* 0x0000000d00057c82 */ /* 0x000fe20008000000 */
[----:B------:R-:W-:Y:S02]  /*bfa0*/  @UP0 USHF.R.U32.HI UR5, URZ, UR9, UR7 ;  /* 0x000000093f050299 */ /* 0x000fe40008011607 */
[----:B------:R-:W-:Y:S01]  /*bfb0*/  UISETP.NE.AND UP0, UPT, UR24, 0x1, UPT ;  /* 0x000000011800788c */ /* 0x000fe2000bf05270 */
[----:B------:R-:W-:Y:S01]  /*bfc0*/  IMAD R10, R13, UR6, R16 ;  /* 0x000000060d0a7c24 */ /* 0x000fe2000f8e0210 */
[----:B------:R-:W-:Y:S01]  /*bfd0*/  R2UR UR7, R19 ;  /* 0x00000000130772ca */ /* 0x000fe200000e0000 */
[----:B------:R-:W-:Y:S01]  /*bfe0*/  VIADD R13, R9, 0x1 ;  /* 0x00000001090d7836 */ /* 0x000fe20000000000 */
[----:B------:R-:W-:Y:S01]  /*bff0*/  ULDC.64 UR8, c[0x0][0x3c0] ;  /* 0x0000f00000087ab9 */ /* 0x000fe20000000a00 */
[----:B------:R-:W-:Y:S01]  /*c000*/  @P2 IMAD.MOV R13, RZ, RZ, R9 ;  /* 0x000000ffff0d2224 */ /* 0x000fe200078e0209 */
[----:B------:R-:W-:Y:S01]  /*c010*/  R2UR UR19, R10 ;  /* 0x000000000a1372ca */ /* 0x000fe200000e0000 */
[C---:B------:R-:W-:Y:S01]  /*c020*/  IMAD R19, R4.reuse, 0x1000, R19 ;  /* 0x0000100004137824 */ /* 0x040fe200078e0213 */
[----:B------:R-:W-:Y:S01]  /*c030*/  UMOV UR22, UR5 ;  /* 0x0000000500167c82 */ /* 0x000fe20008000000 */
[----:B------:R-:W-:Y:S01]  /*c040*/  VIADD R10, R7, 0x1 ;  /* 0x00000001070a7836 */ /* 0x000fe20000000000 */
[----:B------:R-:W-:Y:S01]  /*c050*/  UIADD3 UR6, UP1, UR28, 0xf0, URZ ;  /* 0x000000f01c067890 */ /* 0x000fe2000ff3e03f */
[----:B0-----:R-:W-:Y:S01]  /*c060*/  ISETP.NE.AND P3, PT, R13, R14, PT ;  /* 0x0000000e0d00720c */ /* 0x001fe20003f65270 */
[----:B------:R-:W-:Y:S01]  /*c070*/  @UP0 ULDC UR10, c[0x0][0x39c] ;  /* 0x0000e700000a0ab9 */ /* 0x000fe20000000800 */
[----:B------:R-:W-:Y:S01]  /*c080*/  @UP0 ULDC UR30, c[0x0][0x3a0] ;  /* 0x0000e800001e0ab9 */ /* 0x000fe20000000800 */
[----:B------:R-:W-:Y:S01]  /*c090*/  UIMAD.WIDE.U32 UR10, UR5, UR10, URZ ;  /* 0x0000000a050a72a5 */ /* 0x000fe2000f8e003f */
[----:B------:R-:W-:Y:S01]  /*c0a0*/  R2UR UR23, R19 ;  /* 0x00000000131772ca */ /* 0x000fe200000e0000 */
[----:B------:R-:W-:Y:S01]  /*c0b0*/  ULEA UR16, UR16, UR7, 0xe ;  /* 0x0000000710107291 */ /* 0x000fe2000f8e703f */
[----:B------:R-:W-:Y:S01]  /*c0c0*/  VIADD R4, R4, 0x1 ;  /* 0x0000000104047836 */ /* 0x000fe20000000000 */
[----:B------:R-:W-:-:S02]  /*c0d0*/  @UP0 USHF.R.U32.HI UR22, URZ, UR30, UR11 ;  /* 0x0000001e3f160299 */ /* 0x000fc4000801160b */
[----:B------:R-:W-:Y:S01]  /*c0e0*/  UIMAD UR19, UR19, UR8, UR12 ;  /* 0x00000008131372a4 */ /* 0x000fe2000f8e020c */
[----:B------:R-:W-:Y:S01]  /*c0f0*/  R2UR UR12, R9 ;  /* 0x00000000090c72ca */ /* 0x000fe200000e0000 */
[----:B------:R-:W-:Y:S01]  /*c100*/  UIADD3 UR7, -UR5, URZ, URZ ;  /* 0x0000003f05077290 */ /* 0x000fe2000fffe13f */
[----:B------:R-:W-:Y:S01]  /*c110*/  R2UR UR10, R18 ;  /* 0x00000000120a72ca */ /* 0x000fe200000e0000 */
[----:B------:R-:W-:Y:S01]  /*c120*/  UIADD3 UR8, -UR22, URZ, URZ ;  /* 0x0000003f16087290 */ /* 0x000fe2000fffe13f */
[----:B------:R-:W-:Y:S01]  /*c130*/  @P3 IMAD.MOV R10, RZ, RZ, R7 ;  /* 0x000000ffff0a3224 */ /* 0x000fe200078e0207 */
[----:B------:R-:W-:Y:S01]  /*c140*/  UIMAD UR7, UR14, UR7, UR13 ;  /* 0x000000070e0772a4 */ /* 0x000fe2000f8e020d */
[----:B------:R-:W-:Y:S01]  /*c150*/  R2UR UR13, R7 ;  /* 0x00000000070d72ca */ /* 0x000fe200000e0000 */
[----:B------:R-:W-:Y:S01]  /*c160*/  UIMAD UR5, UR24, UR8, UR5 ;  /* 0x00000008180572a4 */ /* 0x000fe2000f8e0205 */
[----:B------:R-:W-:Y:S01]  /*c170*/  R2UR UR14, R6 ;  /* 0x00000000060e72ca */ /* 0x000fe200000e0000 */
[----:B------:R-:W-:Y:S01]  /*c180*/  UIADD3 UR28, UP2, UR28, 0x270, URZ ;  /* 0x000002701c1c7890 */ /* 0x000fe2000ff5e03f */
[----:B------:R-:W-:Y:S01]  /*c190*/  ISETP.NE.AND P4, PT, R10, R15, PT ;  /* 0x0000000f0a00720c */ /* 0x000fe20003f85270 */
[----:B------:R-:W-:Y:S01]  /*c1a0*/  UIMAD UR20, UR7, UR9, UR20 ;  /* 0x00000009071472a4 */ /* 0x000fe2000f8e0214 */
[C---:B------:R-:W-:Y:S01]  /*c1b0*/  ISETP.NE.AND P5, PT, R4.reuse, 0xb, PT ;  /* 0x0000000b0400780c */ /* 0x040fe20003fa5270 */
[----:B------:R-:W-:Y:S01]  /*c1c0*/  UIMAD UR21, UR5, UR4, UR21 ;  /* 0x00000004051572a4 */ /* 0x000fe2000f8e0215 */
[----:B------:R-:W-:Y:S01]  /*c1d0*/  SEL R9, R13, RZ, P3 ;  /* 0x000000ff0d097207 */ /* 0x000fe20001800000 */
[----:B------:R-:W-:Y:S01]  /*c1e0*/  UIADD3.X UR7, URZ, UR29, URZ, UP1, !UPT ;  /* 0x0000001d3f077290 */ /* 0x000fe20008ffe43f */
[----:B------:R-:W-:Y:S01]  /*c1f0*/  SEL R12, RZ, 0x1, P5 ;  /* 0x00000001ff0c7807 */ /* 0x000fe20002800000 */
[----:B------:R-:W-:Y:S01]  /*c200*/  UPRMT UR4, UR25, 0x5410, URZ ;  /* 0x0000541019047896 */ /* 0x000fe2000800003f */
[----:B------:R-:W-:Y:S01]  /*c210*/  SEL R4, R4, RZ, P5 ;  /* 0x000000ff04047207 */ /* 0x000fe20002800000 */
[----:B------:R-:W-:Y:S01]  /*c220*/  UIADD3 UR8, UR23, 0x2c000, URZ ;  /* 0x0002c00017087890 */ /* 0x000fe2000fffe03f */
[----:B------:R-:W-:Y:S01]  /*c230*/  LOP3.LUT R5, R5, R12, RZ, 0x3c, !PT ;  /* 0x0000000c05057212 */ /* 0x000fe200078e3cff */
[----:B------:R-:W-:Y:S01]  /*c240*/  UIADD3.X UR29, URZ, UR29, URZ, UP2, !UPT ;  /* 0x0000001d3f1d7290 */ /* 0x000fe200097fe43f */
[----:B------:R-:W-:Y:S01]  /*c250*/  SEL R7, R10, RZ, P4 ;  /* 0x000000ff0a077207 */ /* 0x000fe20002000000 */
[----:B------:R-:W-:Y:S01]  /*c260*/  UMOV UR9, UR17 ;  /* 0x0000001100097c82 */ /* 0x000fe20008000000 */
[----:B------:R-:W-:Y:S01]  /*c270*/  UMOV UR11, UR18 ;  /* 0x00000012000b7c82 */ /* 0x000fe20008000000 */
[----:B------:R-:W-:Y:S01]  /*c280*/  @P4 IMAD.MOV R11, RZ, RZ, R6 ;  /* 0x000000ffff0b4224 */ /* 0x000fe200078e0206 */
[----:B------:R1:W-:Y:S03]  /*c290*/  UTMALDG.5D.IM2COL [UR16], [UR6], UR4 ;  /* 0x00000010060073b4 */ /* 0x0003e60008060004 */
[----:B------:R-:W-:Y:S01]  /*c2a0*/  IMAD.MOV.U32 R6, RZ, RZ, R11 ;  /* 0x000000ffff067224 */ /* 0x000fe200078e000b */
[----:B------:R1:W-:Y:S02]  /*c2b0*/  UTMALDG.5D [UR8], [UR28], desc[UR26] ;  /* 0x00001a081c0075b4 */ /* 0x0003e40008021000 */
[----:B-1----:R-:W-:Y:S05]  /*c2c0*/  @P6 BRA `(.L_x_247) ;  /* 0xfffffff800506947 */ /* 0x002fea000383ffff */
.L_x_243:
[----:B------:R-:W-:Y:S01]  /*c2d0*/  ISETP.GE.U32.AND P2, PT, R3, 0xb, PT ;  /* 0x0000000b0300780c */ /* 0x000fe20003f46070 */
[----:B------:R-:W-:Y:S05]  /*c2e0*/  WARPSYNC.ALL ;  /* 0x0000000000007948 */ /* 0x000fea0003800000 */
[----:B------:R-:W-:-:S07]  /*c2f0*/  ELECT P1, URZ, PT ;  /* 0x00000000003f782f */ /* 0x000fce0003820000 */
[----:B0-2---:R-:W-:-:S05]  /*c300*/  @P2 IMAD.WIDE.U32 R4, R3, -0x45d1745d, RZ ;  /* 0xba2e8ba303042825 */ /* 0x005fca00078e00ff */
[----:B------:R-:W-:-:S04]  /*c310*/  @P2 SHF.R.U32.HI R0, RZ, 0x3, R5 ;  /* 0x00000003ff002819 */ /* 0x000fc80000011605 */
[----:B------:R-:W-:-:S04]  /*c320*/  @P2 LOP3.LUT R0, R0, 0x1, RZ, 0xc0, !PT ;  /* 0x0000000100002812 */ /* 0x000fc800078ec0ff */
[----:B------:R-:W-:Y:S01]  /*c330*/  @P2 ISETP.NE.U32.AND P0, PT, R0, 0x1, PT ;  /* 0x000000010000280c */ /* 0x000fe20003f05070 */
[----:B------:R-:W-:-:S12]  /*c340*/  @!P1 EXIT ;  /* 0x000000000000994d */ /* 0x000fd80003800000 */
[----:B------:R-:W-:Y:S01]  /*c350*/  LOP3.LUT R2, R2, 0x2, RZ, 0xfc, !PT ;  /* 0x0000000202027812 */ /* 0x000fe200078efcff */
[----:B------:R-:W-:Y:S01]  /*c360*/  IMAD.MOV.U32 R0, RZ, RZ, 0x1 ;  /* 0x00000001ff007424 */ /* 0x000fe200078e00ff */
[----:B------:R-:W-:Y:S02]  /*c370*/  @P2 ISETP.NE.U32.AND.EX P0, PT, RZ, RZ, PT, P0 ;  /* 0x000000ffff00220c */ /* 0x000fe40003f05100 */
[----:B------:R-:W-:Y:S02]  /*c380*/  ISETP.NE.AND P1, PT, R2, 0x3, PT ;  /* 0x000000030200780c */ /* 0x000fe40003f25270 */
[----:B------:R-:W-:-:S11]  /*c390*/  @P2 SEL R0, RZ, 0x1, !P0 ;  /* 0x00000001ff002807 */ /* 0x000fd60004000000 */
[----:B------:R-:W-:Y:S05]  /*c3a0*/  @!P1 BRA `(.L_x_248) ;  /* 0x0000000000049947 */ /* 0x000fea0003800000 */
[----:B------:R-:W-:Y:S01]  /*c3b0*/  BPT.TRAP 0x1 ;  /* 0x000000040000795c */ /* 0x000fe20000300000 */
.L_x_248:
[----:B------:R-:W0:Y:S01]  /*c3c0*/  S2R R7, SR_CgaCtaId ;  /* 0x0000000000077919 */ /* 0x000e220000008800 */
[----:B------:R-:W-:Y:S01]  /*c3d0*/  IMAD.WIDE.U32 R4, R3, -0x45d1745d, RZ ;  /* 0xba2e8ba303047825 */ /* 0x000fe200078e00ff */
[----:B------:R-:W-:-:S04]  /*c3e0*/  MOV R2, 0x400 ;  /* 0x0000040000027802 */ /* 0x000fc80000000f00 */
[----:B------:R-:W-:Y:S02]  /*c3f0*/  SHF.R.U32.HI R4, RZ, 0x3, R5 ;  /* 0x00000003ff047819 */ /* 0x000fe40000011605 */
[----:B------:R-:W-:-:S03]  /*c400*/  SHF.L.U32 R5, R0, 0x1f, RZ ;  /* 0x0000001f00057819 */ /* 0x000fc600000006ff */
[----:B------:R-:W-:Y:S01]  /*c410*/  IMAD R3, R4, -0xb, R3 ;  /* 0xfffffff504037824 */ /* 0x000fe200078e0203 */
[----:B0-----:R-:W-:-:S05]  /*c420*/  LEA R2, R7, R2, 0x18 ;  /* 0x0000000207027211 */ /* 0x001fca00078ec0ff */
[----:B------:R-:W-:-:S04]  /*c430*/  VIADD R2, R2, 0x37058 ;  /* 0x0003705802027836 */ /* 0x000fc80000000000 */
[----:B------:R-:W-:-:S07]  /*c440*/  IMAD R4, R3, 0x8, R2 ;  /* 0x0000000803047824 */ /* 0x000fce00078e0202 */
.L_x_249:
[----:B0-----:R0:W1:Y:S02]  /*c450*/  SYNCS.PHASECHK.TRANS64.TRYWAIT P0, [R4+URZ], R5 ;  /* 0x00000005040075a7 */ /* 0x001064000800017f */
[----:B-1----:R-:W-:Y:S05]  /*c460*/  @!P0 NANOSLEEP.SYNCS 0x989680 ;  /* 0x009896800000895d */ /* 0x002fea0003900000 */
[----:B------:R-:W1:Y:S02]  /*c470*/  @!P0 SYNCS.PHASECHK.TRANS64 P0, [R4+URZ], R5 ;  /* 0x00000005040085a7 */ /* 0x000e64000800007f */
[----:B-1----:R-:W-:Y:S05]  /*c480*/  @!P0 BRA `(.L_x_249) ;  /* 0xfffffffc00f08947 */ /* 0x002fea000383ffff */
[----:B------:R-:W-:-:S05]  /*c490*/  VIADD R3, R3, 0x1 ;  /* 0x0000000103037836 */ /* 0x000fca0000000000 */
[----:B------:R-:W-:-:S04]  /*c4a0*/  ISETP.NE.AND P0, PT, R3, 0xb, PT ;  /* 0x0000000b0300780c */ /* 0x000fc80003f05270 */
[----:B0-----:R-:W-:Y:S02]  /*c4b0*/  SEL R5, RZ, 0x1, P0 ;  /* 0x00000001ff057807 */ /* 0x001fe40000000000 */
[----:B------:R-:W-:Y:S02]  /*c4c0*/  SEL R3, R3, RZ, P0 ;  /* 0x000000ff03037207 */ /* 0x000fe40000000000 */
[----:B------:R-:W-:-:S03]  /*c4d0*/  LOP3.LUT R7, R0, R5, RZ, 0x3c, !PT ;  /* 0x0000000500077212 */ /* 0x000fc600078e3cff */
[----:B------:R-:W-:Y:S01]  /*c4e0*/  IMAD R0, R3, 0x8, R2 ;  /* 0x0000000803007824 */ /* 0x000fe200078e0202 */
[----:B------:R-:W-:-:S07]  /*c4f0*/  SHF.L.U32 R5, R7, 0x1f, RZ ;  /* 0x0000001f07057819 */ /* 0x000fce00000006ff */
.L_x_250:
        /* <DEDUP_REMOVED lines=11> */
.L_x_251:
        /* <DEDUP_REMOVED lines=11> */
.L_x_252:
        /* <DEDUP_REMOVED lines=11> */
.L_x_253:
        /* <DEDUP_REMOVED lines=11> */
.L_x_254:
        /* <DEDUP_REMOVED lines=11> */
.L_x_255:
        /* <DEDUP_REMOVED lines=11> */
.L_x_256:
        /* <DEDUP_REMOVED lines=11> */
.L_x_257:
        /* <DEDUP_REMOVED lines=11> */
.L_x_258:
        /* <DEDUP_REMOVED lines=11> */
.L_x_259:
[----:B0-----:R0:W1:Y:S02]  /*cb30*/  SYNCS.PHASECHK.TRANS64.TRYWAIT P0, [R3+URZ], R0 ;  /* 0x00000000030075a7 */ /* 0x001064000800017f */
[----:B-1----:R-:W-:Y:S05]  /*cb40*/  @!P0 NANOSLEEP.SYNCS 0x989680 ;  /* 0x009896800000895d */ /* 0x002fea0003900000 */
[----:B------:R-:W1:Y:S02]  /*cb50*/  @!P0 SYNCS.PHASECHK.TRANS64 P0, [R3+URZ], R0 ;  /* 0x00000000030085a7 */ /* 0x000e64000800007f */
[----:B-1----:R-:W-:Y:S05]  /*cb60*/  @P0 EXIT ;  /* 0x000000000000094d */ /* 0x002fea0003800000 */
[----:B------:R-:W-:Y:S05]  /*cb70*/  BRA `(.L_x_259) ;  /* 0xfffffffc00ec7947 */ /* 0x000fea000383ffff */
.L_x_260:
[----:B------:R-:W-:-:S00]  /*cb80*/  BRA `(.L_x_260) ;  /* 0xfffffffc00fc7947 */ /* 0x000fc0000383ffff */
[----:B------:R-:W-:-:S00]  /*cb90*/  NOP ;  /* 0x0000000000007918 */ /* 0x000fc00000000000 */
        /* <DEDUP_REMOVED lines=14> */
.L_x_261:


//--------------------- .nv.shared._ZN7cutlass13device_kernelINS_4conv6kernel13ConvUniversalINS1_16ConvProblemShapeILNS1_8OperatorE1ELi3EEENS1_10collective14CollectiveConvINS1_46MainloopSm90TmaGmmaWarpSpecializedImplicitGemmILS5_1ELi11ELi3EN4cute5tupleIJNSA_1CILi1EEESD_SD_EEENS1_36KernelImplicitTmaWarpSpecializedSm90ELi1EEENSB_IJNSC_ILi256EEENSC_ILi64EEENSB_IJNSC_ILi32EEEEEEEEENS_10bfloat16_tESM_NSA_8TiledMMAINSA_8MMA_AtomIJNSA_4SM904GMMA27MMA_64x64x16_F32BF16BF16_SSILNSQ_5MajorE0ELSS_1ELNSQ_7ScaleInE1ELST_1EEEEEENSA_6LayoutISE_NSB_IJNSC_ILi0EEESX_SX_EEEEENSB_IJNSA_10UnderscoreES10_S10_EEEEENS7_6detail26Sm90ImplicitGemmTileTraitsINSA_20SM90_TMA_LOAD_IM2COLENSA_14ComposedLayoutINSA_7SwizzleILi2ELi4ELi3EEENSA_18smem_ptr_flag_bitsILi16EEENSW_INSB_IJNSB_IJNSC_ILi8EEESJ_EEENSB_IJSJ_SD_EEENSB_IJSD_NSC_ILi11EEEEEEEEENSB_IJNSB_IJSJ_SH_EEENSB_IJSD_SX_EEENSB_IJSX_NSC_ILi8192EEEEEEEEEEEEEvEENS14_INSA_13SM90_TMA_LOADENS16_INS17_ILi3ELi4ELi3EEES1A_NSW_INSB_IJNSB_IJSI_SD_EEENSB_IJS1B_NSC_ILi4EEEEEES1F_EEENSB_IJS1I_NSB_IJSI_NSC_ILi512EEEEEENSB_IJSX_NSC_ILi2048EEEEEEEEEEEEEvEEEENS_8epilogue10collective6detail29Sm90TmaWarpSpecializedAdapterINS25_15DefaultEpilogueISM_NSB_IJNSB_IJllllEEESD_SX_EEES2A_NS24_6thread17LinearCombinationISM_Li1EffLNS2B_9ScaleType4KindE0ELNS_15FloatRoundStyleE2ESM_EENS_4gemm15EpilogueDefaultEEEEEvvEEEEvNT_6ParamsE --------------------------
	.section	.nv.shared._ZN7cutlass13device_kernelINS_4conv6kernel13ConvUniversalINS1_16ConvProblemShapeILNS1_8OperatorE1ELi3EEENS1_10collective14CollectiveConvINS1_46MainloopSm90TmaGmmaWarpSpecializedImplicitGemmILS5_1ELi11ELi3EN4cute5tupleIJNSA_1CILi1EEESD_SD_EEENS1_36KernelImplicitTmaWarpSpecializedSm90ELi1EEENSB_IJNSC_ILi256EEENSC_ILi64EEENSB_IJNSC_ILi32EEEEEEEEENS_10bfloat16_tESM_NSA_8TiledMMAINSA_8MMA_AtomIJNSA_4SM904GMMA27MMA_64x64x16_F32BF16BF16_SSILNSQ_5MajorE0ELSS_1ELNSQ_7ScaleInE1ELST_1EEEEEENSA_6LayoutISE_NSB_IJNSC_ILi0EEESX_SX_EEEEENSB_IJNSA_10UnderscoreES10_S10_EEEEENS7_6detail26Sm90ImplicitGemmTileTraitsINSA_20SM90_TMA_LOAD_IM2COLENSA_14ComposedLayoutINSA_7SwizzleILi2ELi4ELi3EEENSA_18smem_ptr_flag_bitsILi16EEENSW_INSB_IJNSB_IJNSC_ILi8EEESJ_EEENSB_IJSJ_SD_EEENSB_IJSD_NSC_ILi11EEEEEEEEENSB_IJNSB_IJSJ_SH_EEENSB_IJSD_SX_EEENSB_IJSX_NSC_ILi8192EEEEEEEEEEEEEvEENS14_INSA_13SM90_TMA_LOADENS16_INS17_ILi3ELi4ELi3EEES1A_NSW_INSB_IJNSB_IJSI_SD_EEENSB_IJS1B_NSC_ILi4EEEEEES1F_EEENSB_IJS1I_NSB_IJSI_NSC_ILi512EEEEEENSB_IJSX_NSC_ILi2048EEEEEEEEEEEEEvEEEENS_8epilogue10collective6detail29Sm90TmaWarpSpecializedAdapterINS25_15DefaultEpilogueISM_NSB_IJNSB_IJllllEEESD_SX_EEES2A_NS24_6thread17LinearCombinationISM_Li1EffLNS2B_9ScaleType4KindE0ELNS_15FloatRoundStyleE2ESM_EENS_4gemm15EpilogueDefaultEEEEEvvEEEEvNT_6ParamsE,"aw",@nobits
	.sectionflags	@""
	.align	16
	.zero		1024


//--------------------- .nv.shared.reserved.0     --------------------------
	.section	.nv.shared.reserved.0,"aw",@nobits
	.weak		__nv_reservedSMEM_offset_0_alias
	.size		__nv_reservedSMEM_offset_0_alias, 0, 0
	.other		__nv_reservedSMEM_offset_0_alias,@"STO_CUDA_RESERVED_SHARED STV_DEFAULT"
__nv_reservedSMEM_offset_0_alias:
	.zero		0


//--------------------- .nv.global                --------------------------
	.section	.nv.global,"aw",@nobits
.nv.global:
	.type		_ZN39_INTERNAL_0414c8e1_4_k_cu_a679e784_26484cute1_E,@object
	.size		_ZN39_INTERNAL_0414c8e1_4_k_cu_a679e784_26484cute1_E,(_ZN39_INTERNAL_0414c8e1_4_k_cu_a679e784_26484cuda3std3__45__cpo6cbeginE - _ZN39_INTERNAL_0414c8e1_4_k_cu_a679e784_26484cute1_E)
_ZN39_INTERNAL_0414c8e1_4_k_cu_a679e784_26484cute1_E:
	.zero		1
	.type		_ZN39_INTERNAL_0414c8e1_4_k_cu_a679e784_26484cuda3std3__45__cpo6cbeginE,@object
	.size		_ZN39_INTERNAL_0414c8e1_4_k_cu_a679e784_26484cuda3std3__45__cpo6cbeginE,(_ZN39_INTERNAL_0414c8e1_4_k_cu_a679e784_26484cuda3std3__48in_placeE - _ZN39_INTERNAL_0414c8e1_4_k_cu_a679e784_26484cuda3std3__45__cpo6cbeginE)
_ZN39_INTERNAL_0414c8e1_4_k_cu_a679e784_26484cuda3std3__45__cpo6cbeginE:
	.zero		1
	.type		_ZN39_INTERNAL_0414c8e1_4_k_cu_a679e784_26484cuda3std3__48in_placeE,@object
	.size		_ZN39_INTERNAL_0414c8e1_4_k_cu_a679e784_26484cuda3std3__48in_placeE,(_ZN39_INTERNAL_0414c8e1_4_k_cu_a679e784_26484cuda3std6ranges3__45__cpo9iter_moveE - _ZN39_INTERNAL_0414c8e1_4_k_cu_a679e784_26484cuda3std3__48in_placeE)
_ZN39_INTERNAL_0414c8e1_4_k_cu_a679e784_26484cuda3std3__48in_placeE:
	.zero		1
	.type		_ZN39_INTERNAL_0414c8e1_4_k_cu_a679e784_26484cuda3std6ranges3__45__cpo9iter_moveE,@object
	.size		_ZN39_INTERNAL_0414c8e1_4_k_cu_a679e784_26484cuda3std6ranges3__45__cpo9iter_moveE,(_ZN39_INTERNAL_0414c8e1_4_k_cu_a679e784_26484cuda3std3__45__cpo5beginE - _ZN39_INTERNAL_0414c8e1_4_k_cu_a679e784_26484cuda3std6ranges3__45__cpo9iter_moveE)
_ZN39_INTERNAL_0414c8e1_4_k_cu_a679e784_26484cuda3std6ranges3__45__cpo9iter_moveE:
	.zero		1
	.type		_ZN39_INTERNAL_0414c8e1_4_k_cu_a679e784_26484cuda3std3__45__cpo5beginE,@object
	.size		_ZN39_INTERNAL_0414c8e1_4_k_cu_a679e784_26484cuda3std3__45__cpo5beginE,(_ZN39_INTERNAL_0414c8e1_4_k_cu_a679e784_26484cuda3std3__441_GLOBAL__N__0414c8e1_4_k_cu_a679e784_26486ignoreE - _ZN39_INTERNAL_0414c8e1_4_k_cu_a679e784_26484cuda3std3__45__cpo5beginE)
_ZN39_INTERNAL_0414c8e1_4_k_cu_a679e784_26484cuda3std3__45__cpo5beginE:
	.zero		1
	.type		_ZN39_INTERNAL_0414c8e1_4_k_cu_a679e784_26484cuda3std3__441_GLOBAL__N__0414c8e1_4_k_cu_a679e784_26486ignoreE,@object
	.size		_ZN39_INTERNAL_0414c8e1_4_k_cu_a679e784_26484cuda3std3__441_GLOBAL__N__0414c8e1_4_k_cu_a679e784_26486ignoreE,(_ZN39_INTERNAL_0414c8e1_4_k_cu_a679e784_26484cute7productE - _ZN39_INTERNAL_0414c8e1_4_k_cu_a679e784_26484cuda3std3__441_GLOBAL__N__0414c8e1_4_k_cu_a679e784_26486ignoreE)
_ZN39_INTERNAL_0414c8e1_4_k_cu_a679e784_26484cuda3std3__441_GLOBAL__N__0414c8e1_4_k_cu_a679e784_26486ignoreE:
	.zero		1
	.type		_ZN39_INTERNAL_0414c8e1_4_k_cu_a679e784_26484cute7productE,@object
	.size		_ZN39_INTERNAL_0414c8e1_4_k_cu_a679e784_26484cute7productE,(_ZN39_INTERNAL_0414c8e1_4_k_cu_a679e784_26484cuda3std3__45__cpo3endE - _ZN39_INTERNAL_0414c8e1_4_k_cu_a679e784_26484cute7productE)
_ZN39_INTERNAL_0414c8e1_4_k_cu_a679e784_26484cute7productE:
	.zero		1
	.type		_ZN39_INTERNAL_0414c8e1_4_k_cu_a679e784_26484cuda3std3__45__cpo3endE,@object
	.size		_ZN39_INTERNAL_0414c8e1_4_k_cu_a679e784_26484cuda3std3__45__cpo3endE,(_ZN39_INTERNAL_0414c8e1_4_k_cu_a679e784_26484cuda3std3__419piecewise_constructE - _ZN39_INTERNAL_0414c8e1_4_k_cu_a679e784_26484cuda3std3__45__cpo3endE)
_ZN39_INTERNAL_0414c8e1_4_k_cu_a679e784_26484cuda3std3__45__cpo3endE:
	.zero		1
	.type		_ZN39_INTERNAL_0414c8e1_4_k_cu_a679e784_26484cuda3std3__419piecewise_constructE,@object
	.size		_ZN39_INTERNAL_0414c8e1_4_k_cu_a679e784_26484cuda3std3__419piecewise_constructE,(_ZN39_INTERNAL_0414c8e1_4_k_cu_a679e784_26484cuda3std3__45__cpo4cendE - _ZN39_INTERNAL_0414c8e1_4_k_cu_a679e784_26484cuda3std3__419piecewise_constructE)
_ZN39_INTERNAL_0414c8e1_4_k_cu_a679e784_26484cuda3std3__419piecewise_constructE:
	.zero		1
	.type		_ZN39_INTERNAL_0414c8e1_4_k_cu_a679e784_26484cuda3std3__45__cpo4cendE,@object
	.size		_ZN39_INTERNAL_0414c8e1_4_k_cu_a679e784_26484cuda3std3__45__cpo4cendE,(_ZN39_INTERNAL_0414c8e1_4_k_cu_a679e784_26484cuda3std6ranges3__45__cpo4swapE - _ZN39_INTERNAL_0414c8e1_4_k_cu_a679e784_26484cuda3std3__45__cpo4cendE)
_ZN39_INTERNAL_0414c8e1_4_k_cu_a679e784_26484cuda3std3__45__cpo4cendE:
	.zero		1
	.type		_ZN39_INTERNAL_0414c8e1_4_k_cu_a679e784_26484cuda3std6ranges3__45__cpo4swapE,@object
	.size		_ZN39_INTERNAL_0414c8e1_4_k_cu_a679e784_26484cuda3std6ranges3__45__cpo4swapE,(.L_7 - _ZN39_INTERNAL_0414c8e1_4_k_cu_a679e784_26484cuda3std6ranges3__45__cpo4swapE)
_ZN39_INTERNAL_0414c8e1_4_k_cu_a679e784_26484cuda3std6ranges3__45__cpo4swapE:
	.zero		1
.L_7:


//--------------------- .nv.constant0._ZN7cutlass13device_kernelINS_4conv6kernel13ConvUniversalINS1_16ConvProblemShapeILNS1_8OperatorE1ELi3EEENS1_10collective14CollectiveConvINS1_46MainloopSm90TmaGmmaWarpSpecializedImplicitGemmILS5_1ELi11ELi3EN4cute5tupleIJNSA_1CILi1EEESD_SD_EEENS1_36KernelImplicitTmaWarpSpecializedSm90ELi1EEENSB_IJNSC_ILi256EEENSC_ILi64EEENSB_IJNSC_ILi32EEEEEEEEENS_10bfloat16_tESM_NSA_8TiledMMAINSA_8MMA_AtomIJNSA_4SM904GMMA27MMA_64x64x16_F32BF16BF16_SSILNSQ_5MajorE0ELSS_1ELNSQ_7ScaleInE1ELST_1EEEEEENSA_6LayoutISE_NSB_IJNSC_ILi0EEESX_SX_EEEEENSB_IJNSA_10UnderscoreES10_S10_EEEEENS7_6detail26Sm90ImplicitGemmTileTraitsINSA_20SM90_TMA_LOAD_IM2COLENSA_14ComposedLayoutINSA_7SwizzleILi2ELi4ELi3EEENSA_18smem_ptr_flag_bitsILi16EEENSW_INSB_IJNSB_IJNSC_ILi8EEESJ_EEENSB_IJSJ_SD_EEENSB_IJSD_NSC_ILi11EEEEEEEEENSB_IJNSB_IJSJ_SH_EEENSB_IJSD_SX_EEENSB_IJSX_NSC_ILi8192EEEEEEEEEEEEEvEENS14_INSA_13SM90_TMA_LOADENS16_INS17_ILi3ELi4ELi3EEES1A_NSW_INSB_IJNSB_IJSI_SD_EEENSB_IJS1B_NSC_ILi4EEEEEES1F_EEENSB_IJS1I_NSB_IJSI_NSC_ILi512EEEEEENSB_IJSX_NSC_ILi2048EEEEEEEEEEEEEvEEEENS_8epilogue10collective6detail29Sm90TmaWarpSpecializedAdapterINS25_15DefaultEpilogueISM_NSB_IJNSB_IJllllEEESD_SX_EEES2A_NS24_6thread17LinearCombinationISM_Li1EffLNS2B_9ScaleType4KindE0ELNS_15FloatRoundStyleE2ESM_EENS_4gemm15EpilogueDefaultEEEEEvvEEEEvNT_6ParamsE --------------------------
	.section	.nv.constant0._ZN7cutlass13device_kernelINS_4conv6kernel13ConvUniversalINS1_16ConvProblemShapeILNS1_8OperatorE1ELi3EEENS1_10collective14CollectiveConvINS1_46MainloopSm90TmaGmmaWarpSpecializedImplicitGemmILS5_1ELi11ELi3EN4cute5tupleIJNSA_1CILi1EEESD_SD_EEENS1_36KernelImplicitTmaWarpSpecializedSm90ELi1EEENSB_IJNSC_ILi256EEENSC_ILi64EEENSB_IJNSC_ILi32EEEEEEEEENS_10bfloat16_tESM_NSA_8TiledMMAINSA_8MMA_AtomIJNSA_4SM904GMMA27MMA_64x64x16_F32BF16BF16_SSILNSQ_5MajorE0ELSS_1ELNSQ_7ScaleInE1ELST_1EEEEEENSA_6LayoutISE_NSB_IJNSC_ILi0EEESX_SX_EEEEENSB_IJNSA_10UnderscoreES10_S10_EEEEENS7_6detail26Sm90ImplicitGemmTileTraitsINSA_20SM90_TMA_LOAD_IM2COLENSA_14ComposedLayoutINSA_7SwizzleILi2ELi4ELi3EEENSA_18smem_ptr_flag_bitsILi16EEENSW_INSB_IJNSB_IJNSC_ILi8EEESJ_EEENSB_IJSJ_SD_EEENSB_IJSD_NSC_ILi11EEEEEEEEENSB_IJNSB_IJSJ_SH_EEENSB_IJSD_SX_EEENSB_IJSX_NSC_ILi8192EEEEEEEEEEEEEvEENS14_INSA_13SM90_TMA_LOADENS16_INS17_ILi3ELi4ELi3EEES1A_NSW_INSB_IJNSB_IJSI_SD_EEENSB_IJS1B_NSC_ILi4EEEEEES1F_EEENSB_IJS1I_NSB_IJSI_NSC_ILi512EEEEEENSB_IJSX_NSC_ILi2048EEEEEEEEEEEEEvEEEENS_8epilogue10collective6detail29Sm90TmaWarpSpecializedAdapterINS25_15DefaultEpilogueISM_NSB_IJNSB_IJllllEEESD_SX_EEES2A_NS24_6thread17LinearCombinationISM_Li1EffLNS2B_9ScaleType4KindE0ELNS_15FloatRoundStyleE2ESM_EENS_4gemm15EpilogueDefaultEEEEEvvEEEEvNT_6ParamsE,"a",@progbits
	.sectionflags	@""
	.align	4
.nv.constant0._ZN7cutlass13device_kernelINS_4conv6kernel13ConvUniversalINS1_16ConvProblemShapeILNS1_8OperatorE1ELi3EEENS1_10collective14CollectiveConvINS1_46MainloopSm90TmaGmmaWarpSpecializedImplicitGemmILS5_1ELi11ELi3EN4cute5tupleIJNSA_1CILi1EEESD_SD_EEENS1_36KernelImplicitTmaWarpSpecializedSm90ELi1EEENSB_IJNSC_ILi256EEENSC_ILi64EEENSB_IJNSC_ILi32EEEEEEEEENS_10bfloat16_tESM_NSA_8TiledMMAINSA_8MMA_AtomIJNSA_4SM904GMMA27MMA_64x64x16_F32BF16BF16_SSILNSQ_5MajorE0ELSS_1ELNSQ_7ScaleInE1ELST_1EEEEEENSA_6LayoutISE_NSB_IJNSC_ILi0EEESX_SX_EEEEENSB_IJNSA_10UnderscoreES10_S10_EEEEENS7_6detail26Sm90ImplicitGemmTileTraitsINSA_20SM90_TMA_LOAD_IM2COLENSA_14ComposedLayoutINSA_7SwizzleILi2ELi4ELi3EEENSA_18smem_ptr_flag_bitsILi16EEENSW_INSB_IJNSB_IJNSC_ILi8EEESJ_EEENSB_IJSJ_SD_EEENSB_IJSD_NSC_ILi11EEEEEEEEENSB_IJNSB_IJSJ_SH_EEENSB_IJSD_SX_EEENSB_IJSX_NSC_ILi8192EEEEEEEEEEEEEvEENS14_INSA_13SM90_TMA_LOADENS16_INS17_ILi3ELi4ELi3EEES1A_NSW_INSB_IJNSB_IJSI_SD_EEENSB_IJS1B_NSC_ILi4EEEEEES1F_EEENSB_IJS1I_NSB_IJSI_NSC_ILi512EEEEEENSB_IJSX_NSC_ILi2048EEEEEEEEEEEEEvEEEENS_8epilogue10collective6detail29Sm90TmaWarpSpecializedAdapterINS25_15DefaultEpilogueISM_NSB_IJNSB_IJllllEEESD_SX_EEES2A_NS24_6thread17LinearCombinationISM_Li1EffLNS2B_9ScaleType4KindE0ELNS_15FloatRoundStyleE2ESM_EENS_4gemm15EpilogueDefaultEEEEEvvEEEEvNT_6ParamsE:
	.zero		1664


//--------------------- SYMBOLS --------------------------

	.type		.nv.reservedSmem.offset0,@object
	.size		.nv.reservedSmem.offset0,0x4
